//
// Generated by NVIDIA NVVM Compiler
//
// Compiler Build ID: CL-36424714
// Cuda compilation tools, release 13.0, V13.0.88
// Based on NVVM 20.0.0
//

.version 9.0
.target sm_100
.address_size 64

	// .globl	_Z27get_intermap_firing_winnersPiS_PfS_S0_S_i

.visible .entry _Z27get_intermap_firing_winnersPiS_PfS_S0_S_i(
	.param .u64 .ptr .align 1 _Z27get_intermap_firing_winnersPiS_PfS_S0_S_i_param_0,
	.param .u64 .ptr .align 1 _Z27get_intermap_firing_winnersPiS_PfS_S0_S_i_param_1,
	.param .u64 .ptr .align 1 _Z27get_intermap_firing_winnersPiS_PfS_S0_S_i_param_2,
	.param .u64 .ptr .align 1 _Z27get_intermap_firing_winnersPiS_PfS_S0_S_i_param_3,
	.param .u64 .ptr .align 1 _Z27get_intermap_firing_winnersPiS_PfS_S0_S_i_param_4,
	.param .u64 .ptr .align 1 _Z27get_intermap_firing_winnersPiS_PfS_S0_S_i_param_5,
	.param .u32 _Z27get_intermap_firing_winnersPiS_PfS_S0_S_i_param_6
)
{
	.reg .pred 	%p<4>;
	.reg .b32 	%r<11>;
	.reg .b32 	%f<3>;
	.reg .b64 	%rd<21>;

	ld.param.u64 	%rd4, [_Z27get_intermap_firing_winnersPiS_PfS_S0_S_i_param_0];
	ld.param.u64 	%rd8, [_Z27get_intermap_firing_winnersPiS_PfS_S0_S_i_param_1];
	ld.param.u64 	%rd5, [_Z27get_intermap_firing_winnersPiS_PfS_S0_S_i_param_2];
	ld.param.u64 	%rd6, [_Z27get_intermap_firing_winnersPiS_PfS_S0_S_i_param_3];
	ld.param.u64 	%rd7, [_Z27get_intermap_firing_winnersPiS_PfS_S0_S_i_param_4];
	ld.param.u64 	%rd9, [_Z27get_intermap_firing_winnersPiS_PfS_S0_S_i_param_5];
	ld.param.u32 	%r4, [_Z27get_intermap_firing_winnersPiS_PfS_S0_S_i_param_6];
	cvta.to.global.u64 	%rd1, %rd9;
	cvta.to.global.u64 	%rd10, %rd8;
	mov.u32 	%r5, %ntid.x;
	mov.u32 	%r6, %ctaid.x;
	mov.u32 	%r7, %tid.x;
	mad.lo.s32 	%r1, %r5, %r6, %r7;
	ld.global.u32 	%r8, [%rd10];
	setp.ge.s32 	%p1, %r1, %r8;
	@%p1 bra 	$L__BB0_6;
	cvta.to.global.u64 	%rd2, %rd5;
	cvta.to.global.u64 	%rd11, %rd4;
	mul.wide.s32 	%rd12, %r1, 4;
	add.s64 	%rd13, %rd11, %rd12;
	ld.global.u32 	%r2, [%rd13];
$L__BB0_2:
	atom.relaxed.global.cas.b32 	%r9, [%rd1], 0, 1;
	setp.ne.s32 	%p2, %r9, 0;
	@%p2 bra 	$L__BB0_2;
	mul.wide.s32 	%rd14, %r2, 4;
	add.s64 	%rd15, %rd2, %rd14;
	ld.global.f32 	%f1, [%rd15];
	rem.s32 	%r3, %r2, %r4;
	cvta.to.global.u64 	%rd16, %rd7;
	mul.wide.s32 	%rd17, %r3, 4;
	add.s64 	%rd3, %rd16, %rd17;
	ld.global.f32 	%f2, [%rd3];
	setp.leu.f32 	%p3, %f1, %f2;
	@%p3 bra 	$L__BB0_5;
	st.global.f32 	[%rd3], %f1;
	cvta.to.global.u64 	%rd18, %rd6;
	add.s64 	%rd20, %rd18, %rd17;
	st.global.u32 	[%rd20], %r2;
$L__BB0_5:
	atom.global.exch.b32 	%r10, [%rd1], 0;
$L__BB0_6:
	ret;

}
	// .globl	_Z12clean_spikesPiS_PfPbS_S1_S_S_S_i
.visible .entry _Z12clean_spikesPiS_PfPbS_S1_S_S_S_i(
	.param .u64 .ptr .align 1 _Z12clean_spikesPiS_PfPbS_S1_S_S_S_i_param_0,
	.param .u64 .ptr .align 1 _Z12clean_spikesPiS_PfPbS_S1_S_S_S_i_param_1,
	.param .u64 .ptr .align 1 _Z12clean_spikesPiS_PfPbS_S1_S_S_S_i_param_2,
	.param .u64 .ptr .align 1 _Z12clean_spikesPiS_PfPbS_S1_S_S_S_i_param_3,
	.param .u64 .ptr .align 1 _Z12clean_spikesPiS_PfPbS_S1_S_S_S_i_param_4,
	.param .u64 .ptr .align 1 _Z12clean_spikesPiS_PfPbS_S1_S_S_S_i_param_5,
	.param .u64 .ptr .align 1 _Z12clean_spikesPiS_PfPbS_S1_S_S_S_i_param_6,
	.param .u64 .ptr .align 1 _Z12clean_spikesPiS_PfPbS_S1_S_S_S_i_param_7,
	.param .u64 .ptr .align 1 _Z12clean_spikesPiS_PfPbS_S1_S_S_S_i_param_8,
	.param .u32 _Z12clean_spikesPiS_PfPbS_S1_S_S_S_i_param_9
)
{
	.reg .pred 	%p<3>;
	.reg .b16 	%rs<3>;
	.reg .b32 	%r<11>;
	.reg .b64 	%rd<25>;

	ld.param.u64 	%rd1, [_Z12clean_spikesPiS_PfPbS_S1_S_S_S_i_param_0];
	ld.param.u64 	%rd7, [_Z12clean_spikesPiS_PfPbS_S1_S_S_S_i_param_1];
	ld.param.u64 	%rd2, [_Z12clean_spikesPiS_PfPbS_S1_S_S_S_i_param_3];
	ld.param.u64 	%rd3, [_Z12clean_spikesPiS_PfPbS_S1_S_S_S_i_param_4];
	ld.param.u64 	%rd4, [_Z12clean_spikesPiS_PfPbS_S1_S_S_S_i_param_5];
	ld.param.u64 	%rd5, [_Z12clean_spikesPiS_PfPbS_S1_S_S_S_i_param_7];
	ld.param.u64 	%rd6, [_Z12clean_spikesPiS_PfPbS_S1_S_S_S_i_param_8];
	ld.param.u32 	%r4, [_Z12clean_spikesPiS_PfPbS_S1_S_S_S_i_param_9];
	cvta.to.global.u64 	%rd8, %rd7;
	mov.u32 	%r5, %ntid.x;
	mov.u32 	%r6, %ctaid.x;
	mov.u32 	%r7, %tid.x;
	mad.lo.s32 	%r1, %r5, %r6, %r7;
	ld.global.u32 	%r8, [%rd8];
	setp.ge.s32 	%p1, %r1, %r8;
	@%p1 bra 	$L__BB1_3;
	cvta.to.global.u64 	%rd9, %rd1;
	cvta.to.global.u64 	%rd10, %rd3;
	mul.wide.s32 	%rd11, %r1, 4;
	add.s64 	%rd12, %rd9, %rd11;
	ld.global.u32 	%r2, [%rd12];
	rem.s32 	%r3, %r2, %r4;
	mul.wide.s32 	%rd13, %r3, 4;
	add.s64 	%rd14, %rd10, %rd13;
	ld.global.u32 	%r9, [%rd14];
	setp.ne.s32 	%p2, %r9, %r2;
	@%p2 bra 	$L__BB1_3;
	cvt.s64.s32 	%rd15, %r3;
	cvta.to.global.u64 	%rd16, %rd6;
	atom.global.add.u32 	%r10, [%rd16], 1;
	cvta.to.global.u64 	%rd17, %rd5;
	mul.wide.s32 	%rd18, %r10, 4;
	add.s64 	%rd19, %rd17, %rd18;
	st.global.u32 	[%rd19], %r2;
	cvt.s64.s32 	%rd20, %r2;
	cvta.to.global.u64 	%rd21, %rd2;
	add.s64 	%rd22, %rd21, %rd20;
	mov.b16 	%rs1, 1;
	st.global.u8 	[%rd22], %rs1;
	cvta.to.global.u64 	%rd23, %rd4;
	add.s64 	%rd24, %rd23, %rd15;
	mov.b16 	%rs2, 0;
	st.global.u8 	[%rd24], %rs2;
$L__BB1_3:
	ret;

}
	// .globl	_Z25get_intramap_stdp_winnersPiS_PfS_S0_PbS1_S_iiiii
.visible .entry _Z25get_intramap_stdp_winnersPiS_PfS_S0_PbS1_S_iiiii(
	.param .u64 .ptr .align 1 _Z25get_intramap_stdp_winnersPiS_PfS_S0_PbS1_S_iiiii_param_0,
	.param .u64 .ptr .align 1 _Z25get_intramap_stdp_winnersPiS_PfS_S0_PbS1_S_iiiii_param_1,
	.param .u64 .ptr .align 1 _Z25get_intramap_stdp_winnersPiS_PfS_S0_PbS1_S_iiiii_param_2,
	.param .u64 .ptr .align 1 _Z25get_intramap_stdp_winnersPiS_PfS_S0_PbS1_S_iiiii_param_3,
	.param .u64 .ptr .align 1 _Z25get_intramap_stdp_winnersPiS_PfS_S0_PbS1_S_iiiii_param_4,
	.param .u64 .ptr .align 1 _Z25get_intramap_stdp_winnersPiS_PfS_S0_PbS1_S_iiiii_param_5,
	.param .u64 .ptr .align 1 _Z25get_intramap_stdp_winnersPiS_PfS_S0_PbS1_S_iiiii_param_6,
	.param .u64 .ptr .align 1 _Z25get_intramap_stdp_winnersPiS_PfS_S0_PbS1_S_iiiii_param_7,
	.param .u32 _Z25get_intramap_stdp_winnersPiS_PfS_S0_PbS1_S_iiiii_param_8,
	.param .u32 _Z25get_intramap_stdp_winnersPiS_PfS_S0_PbS1_S_iiiii_param_9,
	.param .u32 _Z25get_intramap_stdp_winnersPiS_PfS_S0_PbS1_S_iiiii_param_10,
	.param .u32 _Z25get_intramap_stdp_winnersPiS_PfS_S0_PbS1_S_iiiii_param_11,
	.param .u32 _Z25get_intramap_stdp_winnersPiS_PfS_S0_PbS1_S_iiiii_param_12
)
{
	.reg .pred 	%p<6>;
	.reg .b16 	%rs<3>;
	.reg .b32 	%r<19>;
	.reg .b32 	%f<3>;
	.reg .b64 	%rd<28>;

	ld.param.u64 	%rd5, [_Z25get_intramap_stdp_winnersPiS_PfS_S0_PbS1_S_iiiii_param_0];
	ld.param.u64 	%rd11, [_Z25get_intramap_stdp_winnersPiS_PfS_S0_PbS1_S_iiiii_param_1];
	ld.param.u64 	%rd6, [_Z25get_intramap_stdp_winnersPiS_PfS_S0_PbS1_S_iiiii_param_2];
	ld.param.u64 	%rd7, [_Z25get_intramap_stdp_winnersPiS_PfS_S0_PbS1_S_iiiii_param_3];
	ld.param.u64 	%rd8, [_Z25get_intramap_stdp_winnersPiS_PfS_S0_PbS1_S_iiiii_param_4];
	ld.param.u64 	%rd9, [_Z25get_intramap_stdp_winnersPiS_PfS_S0_PbS1_S_iiiii_param_5];
	ld.param.u64 	%rd10, [_Z25get_intramap_stdp_winnersPiS_PfS_S0_PbS1_S_iiiii_param_6];
	ld.param.u64 	%rd12, [_Z25get_intramap_stdp_winnersPiS_PfS_S0_PbS1_S_iiiii_param_7];
	ld.param.u32 	%r5, [_Z25get_intramap_stdp_winnersPiS_PfS_S0_PbS1_S_iiiii_param_8];
	ld.param.u32 	%r6, [_Z25get_intramap_stdp_winnersPiS_PfS_S0_PbS1_S_iiiii_param_9];
	ld.param.u32 	%r7, [_Z25get_intramap_stdp_winnersPiS_PfS_S0_PbS1_S_iiiii_param_10];
	ld.param.u32 	%r8, [_Z25get_intramap_stdp_winnersPiS_PfS_S0_PbS1_S_iiiii_param_12];
	cvta.to.global.u64 	%rd1, %rd12;
	cvta.to.global.u64 	%rd13, %rd11;
	mov.u32 	%r9, %ntid.x;
	mov.u32 	%r10, %ctaid.x;
	mov.u32 	%r11, %tid.x;
	mad.lo.s32 	%r1, %r9, %r10, %r11;
	ld.global.u32 	%r12, [%rd13];
	setp.ge.s32 	%p1, %r1, %r12;
	@%p1 bra 	$L__BB2_8;
	cvta.to.global.u64 	%rd14, %rd5;
	cvta.to.global.u64 	%rd15, %rd9;
	mul.wide.s32 	%rd16, %r1, 4;
	add.s64 	%rd17, %rd14, %rd16;
	ld.global.u32 	%r2, [%rd17];
	div.s32 	%r13, %r2, %r6;
	mul.lo.s32 	%r14, %r13, %r6;
	sub.s32 	%r3, %r2, %r14;
	div.s32 	%r15, %r3, %r7;
	div.s32 	%r16, %r15, %r8;
	mad.lo.s32 	%r4, %r16, %r5, %r13;
	cvt.s64.s32 	%rd18, %r4;
	add.s64 	%rd19, %rd15, %rd18;
	ld.global.u8 	%rs1, [%rd19];
	setp.eq.s16 	%p2, %rs1, 0;
	@%p2 bra 	$L__BB2_8;
	cvt.s64.s32 	%rd20, %r3;
	cvta.to.global.u64 	%rd21, %rd10;
	add.s64 	%rd22, %rd21, %rd20;
	ld.global.u8 	%rs2, [%rd22];
	setp.eq.s16 	%p3, %rs2, 0;
	@%p3 bra 	$L__BB2_8;
	cvta.to.global.u64 	%rd23, %rd6;
	mul.wide.s32 	%rd24, %r2, 4;
	add.s64 	%rd2, %rd23, %rd24;
	cvta.to.global.u64 	%rd25, %rd8;
	mul.wide.s32 	%rd26, %r4, 4;
	add.s64 	%rd3, %rd25, %rd26;
	cvta.to.global.u64 	%rd27, %rd7;
	add.s64 	%rd4, %rd27, %rd26;
$L__BB2_4:
	atom.relaxed.global.cas.b32 	%r17, [%rd1], 0, 1;
	setp.ne.s32 	%p4, %r17, 0;
	@%p4 bra 	$L__BB2_4;
	ld.global.f32 	%f1, [%rd2];
	ld.global.f32 	%f2, [%rd3];
	setp.leu.f32 	%p5, %f1, %f2;
	@%p5 bra 	$L__BB2_7;
	st.global.f32 	[%rd3], %f1;
	st.global.u32 	[%rd4], %r2;
$L__BB2_7:
	atom.global.exch.b32 	%r18, [%rd1], 0;
$L__BB2_8:
	ret;

}
	// .globl	_Z20disallow_nearby_stdpPiPbS0_iiiiii
.visible .entry _Z20disallow_nearby_stdpPiPbS0_iiiiii(
	.param .u64 .ptr .align 1 _Z20disallow_nearby_stdpPiPbS0_iiiiii_param_0,
	.param .u64 .ptr .align 1 _Z20disallow_nearby_stdpPiPbS0_iiiiii_param_1,
	.param .u64 .ptr .align 1 _Z20disallow_nearby_stdpPiPbS0_iiiiii_param_2,
	.param .u32 _Z20disallow_nearby_stdpPiPbS0_iiiiii_param_3,
	.param .u32 _Z20disallow_nearby_stdpPiPbS0_iiiiii_param_4,
	.param .u32 _Z20disallow_nearby_stdpPiPbS0_iiiiii_param_5,
	.param .u32 _Z20disallow_nearby_stdpPiPbS0_iiiiii_param_6,
	.param .u32 _Z20disallow_nearby_stdpPiPbS0_iiiiii_param_7,
	.param .u32 _Z20disallow_nearby_stdpPiPbS0_iiiiii_param_8
)
{
	.reg .pred 	%p<16>;
	.reg .b16 	%rs<6>;
	.reg .b32 	%r<66>;
	.reg .b64 	%rd<20>;

	ld.param.u64 	%rd3, [_Z20disallow_nearby_stdpPiPbS0_iiiiii_param_0];
	ld.param.u64 	%rd4, [_Z20disallow_nearby_stdpPiPbS0_iiiiii_param_1];
	ld.param.u64 	%rd5, [_Z20disallow_nearby_stdpPiPbS0_iiiiii_param_2];
	ld.param.u32 	%r32, [_Z20disallow_nearby_stdpPiPbS0_iiiiii_param_3];
	ld.param.u32 	%r33, [_Z20disallow_nearby_stdpPiPbS0_iiiiii_param_4];
	ld.param.u32 	%r34, [_Z20disallow_nearby_stdpPiPbS0_iiiiii_param_5];
	ld.param.u32 	%r37, [_Z20disallow_nearby_stdpPiPbS0_iiiiii_param_6];
	ld.param.u32 	%r35, [_Z20disallow_nearby_stdpPiPbS0_iiiiii_param_7];
	ld.param.u32 	%r36, [_Z20disallow_nearby_stdpPiPbS0_iiiiii_param_8];
	cvta.to.global.u64 	%rd1, %rd5;
	mov.u32 	%r38, %ntid.x;
	mov.u32 	%r39, %ctaid.x;
	mov.u32 	%r40, %tid.x;
	mad.lo.s32 	%r1, %r38, %r39, %r40;
	mul.lo.s32 	%r41, %r37, %r32;
	setp.ge.s32 	%p1, %r1, %r41;
	@%p1 bra 	$L__BB3_17;
	cvta.to.global.u64 	%rd6, %rd3;
	div.s32 	%r2, %r1, %r32;
	mul.wide.s32 	%rd7, %r1, 4;
	add.s64 	%rd8, %rd6, %rd7;
	ld.global.u32 	%r4, [%rd8];
	setp.eq.s32 	%p2, %r4, -1;
	@%p2 bra 	$L__BB3_17;
	cvt.s64.s32 	%rd9, %r1;
	rem.s32 	%r5, %r4, %r33;
	div.s32 	%r42, %r5, %r34;
	cvta.to.global.u64 	%rd10, %rd4;
	add.s64 	%rd11, %rd10, %rd9;
	mov.b16 	%rs1, 0;
	st.global.u8 	[%rd11], %rs1;
	sub.s32 	%r43, %r42, %r36;
	mul.lo.s32 	%r44, %r2, %r35;
	max.s32 	%r59, %r43, %r44;
	add.s32 	%r45, %r42, %r36;
	add.s32 	%r46, %r44, %r35;
	setp.lt.s32 	%p3, %r45, %r46;
	add.s32 	%r47, %r46, -1;
	selp.b32 	%r7, %r45, %r47, %p3;
	setp.gt.s32 	%p4, %r59, %r7;
	@%p4 bra 	$L__BB3_17;
	rem.s32 	%r48, %r5, %r34;
	setp.lt.s32 	%p5, %r48, %r36;
	sub.s32 	%r49, %r48, %r36;
	selp.b32 	%r8, 0, %r49, %p5;
	add.s32 	%r50, %r48, %r36;
	setp.lt.s32 	%p6, %r50, %r34;
	add.s32 	%r51, %r34, -1;
	selp.b32 	%r9, %r50, %r51, %p6;
	add.s32 	%r52, %r9, %r36;
	max.s32 	%r53, %r48, %r36;
	sub.s32 	%r10, %r52, %r53;
	add.s32 	%r54, %r10, 1;
	and.b32  	%r11, %r54, 7;
	add.s32 	%r12, %r11, -1;
	and.b32  	%r13, %r54, 3;
	and.b32  	%r14, %r54, 1;
	and.b32  	%r55, %r54, -8;
	neg.s32 	%r15, %r55;
	add.s64 	%rd2, %rd1, 3;
	sub.s32 	%r16, %r53, %r36;
$L__BB3_4:
	mov.u32 	%r17, %r59;
	setp.gt.s32 	%p7, %r8, %r9;
	@%p7 bra 	$L__BB3_16;
	setp.lt.u32 	%p8, %r10, 7;
	mul.lo.s32 	%r18, %r17, %r34;
	mov.u32 	%r63, %r8;
	@%p8 bra 	$L__BB3_8;
	add.s32 	%r60, %r16, %r18;
	mov.u32 	%r61, %r15;
	mov.u32 	%r63, %r8;
$L__BB3_7:
	.pragma "nounroll";
	cvt.s64.s32 	%rd12, %r60;
	add.s64 	%rd13, %rd2, %rd12;
	mov.b16 	%rs2, 0;
	st.global.u8 	[%rd13+-3], %rs2;
	st.global.u8 	[%rd13+-2], %rs2;
	st.global.u8 	[%rd13+-1], %rs2;
	st.global.u8 	[%rd13], %rs2;
	st.global.u8 	[%rd13+1], %rs2;
	st.global.u8 	[%rd13+2], %rs2;
	st.global.u8 	[%rd13+3], %rs2;
	st.global.u8 	[%rd13+4], %rs2;
	add.s32 	%r63, %r63, 8;
	add.s32 	%r61, %r61, 8;
	add.s32 	%r60, %r60, 8;
	setp.ne.s32 	%p9, %r61, 0;
	@%p9 bra 	$L__BB3_7;
$L__BB3_8:
	setp.eq.s32 	%p10, %r11, 0;
	@%p10 bra 	$L__BB3_16;
	setp.lt.u32 	%p11, %r12, 3;
	@%p11 bra 	$L__BB3_11;
	add.s32 	%r56, %r63, %r18;
	cvt.s64.s32 	%rd14, %r56;
	add.s64 	%rd15, %rd1, %rd14;
	mov.b16 	%rs3, 0;
	st.global.u8 	[%rd15], %rs3;
	st.global.u8 	[%rd15+1], %rs3;
	st.global.u8 	[%rd15+2], %rs3;
	st.global.u8 	[%rd15+3], %rs3;
	add.s32 	%r63, %r63, 4;
$L__BB3_11:
	setp.eq.s32 	%p12, %r13, 0;
	@%p12 bra 	$L__BB3_16;
	setp.eq.s32 	%p13, %r13, 1;
	@%p13 bra 	$L__BB3_14;
	add.s32 	%r57, %r63, %r18;
	cvt.s64.s32 	%rd16, %r57;
	add.s64 	%rd17, %rd1, %rd16;
	mov.b16 	%rs4, 0;
	st.global.u8 	[%rd17], %rs4;
	st.global.u8 	[%rd17+1], %rs4;
	add.s32 	%r63, %r63, 2;
$L__BB3_14:
	setp.eq.s32 	%p14, %r14, 0;
	@%p14 bra 	$L__BB3_16;
	add.s32 	%r58, %r63, %r18;
	cvt.s64.s32 	%rd18, %r58;
	add.s64 	%rd19, %rd1, %rd18;
	mov.b16 	%rs5, 0;
	st.global.u8 	[%rd19], %rs5;
$L__BB3_16:
	add.s32 	%r59, %r17, 1;
	setp.ne.s32 	%p15, %r17, %r7;
	@%p15 bra 	$L__BB3_4;
$L__BB3_17:
	ret;

}


// ===== COMPILED SASS (sm_100) =====

	.target	sm_100

	.elftype	@"ET_EXEC"


//--------------------- .note.nv.tkinfo           --------------------------
	.section	.note.nv.tkinfo,"",@"SHT_NOTE"
	.sectionflags	@"SHF_NOTE_NV_TKINFO"
	.tkinfo
        /*0018*/ 	.word	0x00000002
        /*0030*/ 	.string	""
        /*0030*/ 	.string	"ptxas"
        /*0030*/ 	.string	"Cuda compilation tools, release 13.0, V13.0.88"
        /*0030*/ 	.string	"Build cuda_13.0.r13.0/compiler.36424714_0"
        /*0030*/ 	.string	"-arch sm_100 -m 64 "



//--------------------- .note.nv.cuinfo           --------------------------
	.section	.note.nv.cuinfo,"",@"SHT_NOTE"
	.sectionflags	@"SHF_NOTE_NV_CUINFO"
        /*0018*/ 	.short	0x0002
        /*001a*/ 	.short	0x0064
        /*001c*/ 	.short	0x0082
	.zero		2


//--------------------- .nv.info                  --------------------------
	.section	.nv.info,"",@"SHT_CUDA_INFO"
	.align	4


	//----- nvinfo : EIATTR_REGCOUNT
	.align		4
        /*0000*/ 	.byte	0x04, 0x2f
        /*0002*/ 	.short	(.L_1 - .L_0)
	.align		4
.L_0:
        /*0004*/ 	.word	index@(_Z27get_intermap_firing_winnersPiS_PfS_S0_S_i)
        /*0008*/ 	.word	0x0000000e


	//----- nvinfo : EIATTR_FRAME_SIZE
	.align		4
.L_1:
        /*000c*/ 	.byte	0x04, 0x11
        /*000e*/ 	.short	(.L_3 - .L_2)
	.align		4
.L_2:
        /*0010*/ 	.word	index@(_Z27get_intermap_firing_winnersPiS_PfS_S0_S_i)
        /*0014*/ 	.word	0x00000000


	//----- nvinfo : EIATTR_REGCOUNT
	.align		4
.L_3:
        /*0018*/ 	.byte	0x04, 0x2f
        /*001a*/ 	.short	(.L_5 - .L_4)
	.align		4
.L_4:
        /*001c*/ 	.word	index@(_Z12clean_spikesPiS_PfPbS_S1_S_S_S_i)
        /*0020*/ 	.word	0x00000011


	//----- nvinfo : EIATTR_FRAME_SIZE
	.align		4
.L_5:
        /*0024*/ 	.byte	0x04, 0x11
        /*0026*/ 	.short	(.L_7 - .L_6)
	.align		4
.L_6:
        /*0028*/ 	.word	index@(_Z12clean_spikesPiS_PfPbS_S1_S_S_S_i)
        /*002c*/ 	.word	0x00000000


	//----- nvinfo : EIATTR_REGCOUNT
	.align		4
.L_7:
        /*0030*/ 	.byte	0x04, 0x2f
        /*0032*/ 	.short	(.L_9 - .L_8)
	.align		4
.L_8:
        /*0034*/ 	.word	index@(_Z25get_intramap_stdp_winnersPiS_PfS_S0_PbS1_S_iiiii)
        /*0038*/ 	.word	0x00000010


	//----- nvinfo : EIATTR_FRAME_SIZE
	.align		4
.L_9:
        /*003c*/ 	.byte	0x04, 0x11
        /*003e*/ 	.short	(.L_11 - .L_10)
	.align		4
.L_10:
        /*0040*/ 	.word	index@(_Z25get_intramap_stdp_winnersPiS_PfS_S0_PbS1_S_iiiii)
        /*0044*/ 	.word	0x00000000


	//----- nvinfo : EIATTR_REGCOUNT
	.align		4
.L_11:
        /*0048*/ 	.byte	0x04, 0x2f
        /*004a*/ 	.short	(.L_13 - .L_12)
	.align		4
.L_12:
        /*004c*/ 	.word	index@(_Z20disallow_nearby_stdpPiPbS0_iiiiii)
        /*0050*/ 	.word	0x00000015


	//----- nvinfo : EIATTR_FRAME_SIZE
	.align		4
.L_13:
        /*0054*/ 	.byte	0x04, 0x11
        /*0056*/ 	.short	(.L_15 - .L_14)
	.align		4
.L_14:
        /*0058*/ 	.word	index@(_Z20disallow_nearby_stdpPiPbS0_iiiiii)
        /*005c*/ 	.word	0x00000000


	//----- nvinfo : EIATTR_MIN_STACK_SIZE
	.align		4
.L_15:
        /*0060*/ 	.byte	0x04, 0x12
        /*0062*/ 	.short	(.L_17 - .L_16)
	.align		4
.L_16:
        /*0064*/ 	.word	index@(_Z20disallow_nearby_stdpPiPbS0_iiiiii)
        /*0068*/ 	.word	0x00000000


	//----- nvinfo : EIATTR_MIN_STACK_SIZE
	.align		4
.L_17:
        /*006c*/ 	.byte	0x04, 0x12
        /*006e*/ 	.short	(.L_19 - .L_18)
	.align		4
.L_18:
        /*0070*/ 	.word	index@(_Z25get_intramap_stdp_winnersPiS_PfS_S0_PbS1_S_iiiii)
        /*0074*/ 	.word	0x00000000


	//----- nvinfo : EIATTR_MIN_STACK_SIZE
	.align		4
.L_19:
        /*0078*/ 	.byte	0x04, 0x12
        /*007a*/ 	.short	(.L_21 - .L_20)
	.align		4
.L_20:
        /*007c*/ 	.word	index@(_Z12clean_spikesPiS_PfPbS_S1_S_S_S_i)
        /*0080*/ 	.word	0x00000000


	//----- nvinfo : EIATTR_MIN_STACK_SIZE
	.align		4
.L_21:
        /*0084*/ 	.byte	0x04, 0x12
        /*0086*/ 	.short	(.L_23 - .L_22)
	.align		4
.L_22:
        /*0088*/ 	.word	index@(_Z27get_intermap_firing_winnersPiS_PfS_S0_S_i)
        /*008c*/ 	.word	0x00000000
.L_23:


//--------------------- .nv.compat                --------------------------
	.section	.nv.compat,"",@"SHT_CUDA_COMPAT_INFO"
	.align	4
        /*0000*/ 	.byte	0x02, 0x09, 0x00, 0x00, 0x02, 0x02, 0x01, 0x00, 0x02, 0x05, 0x05, 0x00, 0x03, 0x07, 0x01, 0x01
        /*0010*/ 	.byte	0x02, 0x03, 0x00, 0x00, 0x02, 0x06, 0x01, 0x00, 0x04, 0x0b, 0x08, 0x00, 0x09, 0x00, 0x00, 0x00
        /*0020*/ 	.byte	0x00, 0x00, 0x00, 0x00


//--------------------- .nv.info._Z20disallow_nearby_stdpPiPbS0_iiiiii --------------------------
	.section	.nv.info._Z20disallow_nearby_stdpPiPbS0_iiiiii,"",@"SHT_CUDA_INFO"
	.sectionflags	@""
	.align	4


	//----- nvinfo : EIATTR_CUDA_API_VERSION
	.align		4
        /*0000*/ 	.byte	0x04, 0x37
        /*0002*/ 	.short	(.L_25 - .L_24)
.L_24:
        /*0004*/ 	.word	0x00000082


	//----- nvinfo : EIATTR_KPARAM_INFO
	.align		4
.L_25:
        /*0008*/ 	.byte	0x04, 0x17
        /*000a*/ 	.short	(.L_27 - .L_26)
.L_26:
        /*000c*/ 	.word	0x00000000
        /*0010*/ 	.short	0x0008
        /*0012*/ 	.short	0x002c
        /*0014*/ 	.byte	0x00, 0xf0, 0x11, 0x00


	//----- nvinfo : EIATTR_KPARAM_INFO
	.align		4
.L_27:
        /*0018*/ 	.byte	0x04, 0x17
        /*001a*/ 	.short	(.L_29 - .L_28)
.L_28:
        /*001c*/ 	.word	0x00000000
        /*0020*/ 	.short	0x0007
        /*0022*/ 	.short	0x0028
        /*0024*/ 	.byte	0x00, 0xf0, 0x11, 0x00


	//----- nvinfo : EIATTR_KPARAM_INFO
	.align		4
.L_29:
        /*0028*/ 	.byte	0x04, 0x17
        /*002a*/ 	.short	(.L_31 - .L_30)
.L_30:
        /*002c*/ 	.word	0x00000000
        /*0030*/ 	.short	0x0006
        /*0032*/ 	.short	0x0024
        /*0034*/ 	.byte	0x00, 0xf0, 0x11, 0x00


	//----- nvinfo : EIATTR_KPARAM_INFO
	.align		4
.L_31:
        /*0038*/ 	.byte	0x04, 0x17
        /*003a*/ 	.short	(.L_33 - .L_32)
.L_32:
        /*003c*/ 	.word	0x00000000
        /*0040*/ 	.short	0x0005
        /*0042*/ 	.short	0x0020
        /*0044*/ 	.byte	0x00, 0xf0, 0x11, 0x00


	//----- nvinfo : EIATTR_KPARAM_INFO
	.align		4
.L_33:
        /*0048*/ 	.byte	0x04, 0x17
        /*004a*/ 	.short	(.L_35 - .L_34)
.L_34:
        /*004c*/ 	.word	0x00000000
        /*0050*/ 	.short	0x0004
        /*0052*/ 	.short	0x001c
        /*0054*/ 	.byte	0x00, 0xf0, 0x11, 0x00


	//----- nvinfo : EIATTR_KPARAM_INFO
	.align		4
.L_35:
        /*0058*/ 	.byte	0x04, 0x17
        /*005a*/ 	.short	(.L_37 - .L_36)
.L_36:
        /*005c*/ 	.word	0x00000000
        /*0060*/ 	.short	0x0003
        /*0062*/ 	.short	0x0018
        /*0064*/ 	.byte	0x00, 0xf0, 0x11, 0x00


	//----- nvinfo : EIATTR_KPARAM_INFO
	.align		4
.L_37:
        /*0068*/ 	.byte	0x04, 0x17
        /*006a*/ 	.short	(.L_39 - .L_38)
.L_38:
        /*006c*/ 	.word	0x00000000
        /*0070*/ 	.short	0x0002
        /*0072*/ 	.short	0x0010
        /*0074*/ 	.byte	0x00, 0xf5, 0x21, 0x00


	//----- nvinfo : EIATTR_KPARAM_INFO
	.align		4
.L_39:
        /*0078*/ 	.byte	0x04, 0x17
        /*007a*/ 	.short	(.L_41 - .L_40)
.L_40:
        /*007c*/ 	.word	0x00000000
        /*0080*/ 	.short	0x0001
        /*0082*/ 	.short	0x0008
        /*0084*/ 	.byte	0x00, 0xf5, 0x21, 0x00


	//----- nvinfo : EIATTR_KPARAM_INFO
	.align		4
.L_41:
        /*0088*/ 	.byte	0x04, 0x17
        /*008a*/ 	.short	(.L_43 - .L_42)
.L_42:
        /*008c*/ 	.word	0x00000000
        /*0090*/ 	.short	0x0000
        /*0092*/ 	.short	0x0000
        /*0094*/ 	.byte	0x00, 0xf5, 0x21, 0x00


	//----- nvinfo : EIATTR_SPARSE_MMA_MASK
	.align		4
.L_43:
        /*0098*/ 	.byte	0x03, 0x50
        /*009a*/ 	.short	0x0000


	//----- nvinfo : EIATTR_MAXREG_COUNT
	.align		4
        /*009c*/ 	.byte	0x03, 0x1b
        /*009e*/ 	.short	0x00ff


	//----- nvinfo : EIATTR_MERCURY_ISA_VERSION
	.align		4
        /*00a0*/ 	.byte	0x03, 0x5f
        /*00a2*/ 	.short	0x0101


	//----- nvinfo : EIATTR_VRC_CTA_INIT_COUNT
	.align		4
        /*00a4*/ 	.byte	0x02, 0x4a
	.zero		1
	.zero		1


	//----- nvinfo : EIATTR_EXIT_INSTR_OFFSETS
	.align		4
        /*00a8*/ 	.byte	0x04, 0x1c
        /*00aa*/ 	.short	(.L_45 - .L_44)


	//   ....[0]....
.L_44:
        /*00ac*/ 	.word	0x00000090


	//   ....[1]....
        /*00b0*/ 	.word	0x000000f0


	//   ....[2]....
        /*00b4*/ 	.word	0x00000670


	//   ....[3]....
        /*00b8*/ 	.word	0x00000c40


	//----- nvinfo : EIATTR_CRS_STACK_SIZE
	.align		4
.L_45:
        /*00bc*/ 	.byte	0x04, 0x1e
        /*00be*/ 	.short	(.L_47 - .L_46)
.L_46:
        /*00c0*/ 	.word	0x00000000


	//----- nvinfo : EIATTR_CBANK_PARAM_SIZE
	.align		4
.L_47:
        /*00c4*/ 	.byte	0x03, 0x19
        /*00c6*/ 	.short	0x0030


	//----- nvinfo : EIATTR_PARAM_CBANK
	.align		4
        /*00c8*/ 	.byte	0x04, 0x0a
        /*00ca*/ 	.short	(.L_49 - .L_48)
	.align		4
.L_48:
        /*00cc*/ 	.word	index@(.nv.constant0._Z20disallow_nearby_stdpPiPbS0_iiiiii)
        /*00d0*/ 	.short	0x0380
        /*00d2*/ 	.short	0x0030


	//----- nvinfo : EIATTR_SW_WAR
	.align		4
.L_49:
        /*00d4*/ 	.byte	0x04, 0x36
        /*00d6*/ 	.short	(.L_51 - .L_50)
.L_50:
        /*00d8*/ 	.word	0x00000008
.L_51:


//--------------------- .nv.info._Z25get_intramap_stdp_winnersPiS_PfS_S0_PbS1_S_iiiii --------------------------
	.section	.nv.info._Z25get_intramap_stdp_winnersPiS_PfS_S0_PbS1_S_iiiii,"",@"SHT_CUDA_INFO"
	.sectionflags	@""
	.align	4


	//----- nvinfo : EIATTR_CUDA_API_VERSION
	.align		4
        /*0000*/ 	.byte	0x04, 0x37
        /*0002*/ 	.short	(.L_53 - .L_52)
.L_52:
        /*0004*/ 	.word	0x00000082


	//----- nvinfo : EIATTR_KPARAM_INFO
	.align		4
.L_53:
        /*0008*/ 	.byte	0x04, 0x17
        /*000a*/ 	.short	(.L_55 - .L_54)
.L_54:
        /*000c*/ 	.word	0x00000000
        /*0010*/ 	.short	0x000c
        /*0012*/ 	.short	0x0050
        /*0014*/ 	.byte	0x00, 0xf0, 0x11, 0x00


	//----- nvinfo : EIATTR_KPARAM_INFO
	.align		4
.L_55:
        /*0018*/ 	.byte	0x04, 0x17
        /*001a*/ 	.short	(.L_57 - .L_56)
.L_56:
        /*001c*/ 	.word	0x00000000
        /*0020*/ 	.short	0x000b
        /*0022*/ 	.short	0x004c
        /*0024*/ 	.byte	0x00, 0xf0, 0x11, 0x00


	//----- nvinfo : EIATTR_KPARAM_INFO
	.align		4
.L_57:
        /*0028*/ 	.byte	0x04, 0x17
        /*002a*/ 	.short	(.L_59 - .L_58)
.L_58:
        /*002c*/ 	.word	0x00000000
        /*0030*/ 	.short	0x000a
        /*0032*/ 	.short	0x0048
        /*0034*/ 	.byte	0x00, 0xf0, 0x11, 0x00


	//----- nvinfo : EIATTR_KPARAM_INFO
	.align		4
.L_59:
        /*0038*/ 	.byte	0x04, 0x17
        /*003a*/ 	.short	(.L_61 - .L_60)
.L_60:
        /*003c*/ 	.word	0x00000000
        /*0040*/ 	.short	0x0009
        /*0042*/ 	.short	0x0044
        /*0044*/ 	.byte	0x00, 0xf0, 0x11, 0x00


	//----- nvinfo : EIATTR_KPARAM_INFO
	.align		4
.L_61:
        /*0048*/ 	.byte	0x04, 0x17
        /*004a*/ 	.short	(.L_63 - .L_62)
.L_62:
        /*004c*/ 	.word	0x00000000
        /*0050*/ 	.short	0x0008
        /*0052*/ 	.short	0x0040
        /*0054*/ 	.byte	0x00, 0xf0, 0x11, 0x00


	//----- nvinfo : EIATTR_KPARAM_INFO
	.align		4
.L_63:
        /*0058*/ 	.byte	0x04, 0x17
        /*005a*/ 	.short	(.L_65 - .L_64)
.L_64:
        /*005c*/ 	.word	0x00000000
        /*0060*/ 	.short	0x0007
        /*0062*/ 	.short	0x0038
        /*0064*/ 	.byte	0x00, 0xf5, 0x21, 0x00


	//----- nvinfo : EIATTR_KPARAM_INFO
	.align		4
.L_65:
        /*0068*/ 	.byte	0x04, 0x17
        /*006a*/ 	.short	(.L_67 - .L_66)
.L_66:
        /*006c*/ 	.word	0x00000000
        /*0070*/ 	.short	0x0006
        /*0072*/ 	.short	0x0030
        /*0074*/ 	.byte	0x00, 0xf5, 0x21, 0x00


	//----- nvinfo : EIATTR_KPARAM_INFO
	.align		4
.L_67:
        /*0078*/ 	.byte	0x04, 0x17
        /*007a*/ 	.short	(.L_69 - .L_68)
.L_68:
        /*007c*/ 	.word	0x00000000
        /*0080*/ 	.short	0x0005
        /*0082*/ 	.short	0x0028
        /*0084*/ 	.byte	0x00, 0xf5, 0x21, 0x00


	//----- nvinfo : EIATTR_KPARAM_INFO
	.align		4
.L_69:
        /*0088*/ 	.byte	0x04, 0x17
        /*008a*/ 	.short	(.L_71 - .L_70)
.L_70:
        /*008c*/ 	.word	0x00000000
        /*0090*/ 	.short	0x0004
        /*0092*/ 	.short	0x0020
        /*0094*/ 	.byte	0x00, 0xf5, 0x21, 0x00


	//----- nvinfo : EIATTR_KPARAM_INFO
	.align		4
.L_71:
        /*0098*/ 	.byte	0x04, 0x17
        /*009a*/ 	.short	(.L_73 - .L_72)
.L_72:
        /*009c*/ 	.word	0x00000000
        /*00a0*/ 	.short	0x0003
        /*00a2*/ 	.short	0x0018
        /*00a4*/ 	.byte	0x00, 0xf5, 0x21, 0x00


	//----- nvinfo : EIATTR_KPARAM_INFO
	.align		4
.L_73:
        /*00a8*/ 	.byte	0x04, 0x17
        /*00aa*/ 	.short	(.L_75 - .L_74)
.L_74:
        /*00ac*/ 	.word	0x00000000
        /*00b0*/ 	.short	0x0002
        /*00b2*/ 	.short	0x0010
        /*00b4*/ 	.byte	0x00, 0xf5, 0x21, 0x00


	//----- nvinfo : EIATTR_KPARAM_INFO
	.align		4
.L_75:
        /*00b8*/ 	.byte	0x04, 0x17
        /*00ba*/ 	.short	(.L_77 - .L_76)
.L_76:
        /*00bc*/ 	.word	0x00000000
        /*00c0*/ 	.short	0x0001
        /*00c2*/ 	.short	0x0008
        /*00c4*/ 	.byte	0x00, 0xf5, 0x21, 0x00


	//----- nvinfo : EIATTR_KPARAM_INFO
	.align		4
.L_77:
        /*00c8*/ 	.byte	0x04, 0x17
        /*00ca*/ 	.short	(.L_79 - .L_78)
.L_78:
        /*00cc*/ 	.word	0x00000000
        /*00d0*/ 	.short	0x0000
        /*00d2*/ 	.short	0x0000
        /*00d4*/ 	.byte	0x00, 0xf5, 0x21, 0x00


	//----- nvinfo : EIATTR_SPARSE_MMA_MASK
	.align		4
.L_79:
        /*00d8*/ 	.byte	0x03, 0x50
        /*00da*/ 	.short	0x0000


	//----- nvinfo : EIATTR_MAXREG_COUNT
	.align		4
        /*00dc*/ 	.byte	0x03, 0x1b
        /*00de*/ 	.short	0x00ff


	//----- nvinfo : EIATTR_MERCURY_ISA_VERSION
	.align		4
        /*00e0*/ 	.byte	0x03, 0x5f
        /*00e2*/ 	.short	0x0101


	//----- nvinfo : EIATTR_VRC_CTA_INIT_COUNT
	.align		4
        /*00e4*/ 	.byte	0x02, 0x4a
	.zero		1
	.zero		1


	//----- nvinfo : EIATTR_EXIT_INSTR_OFFSETS
	.align		4
        /*00e8*/ 	.byte	0x04, 0x1c
        /*00ea*/ 	.short	(.L_81 - .L_80)


	//   ....[0]....
.L_80:
        /*00ec*/ 	.word	0x00000090


	//   ....[1]....
        /*00f0*/ 	.word	0x00000600


	//   ....[2]....
        /*00f4*/ 	.word	0x00000660


	//   ....[3]....
        /*00f8*/ 	.word	0x000007c0


	//----- nvinfo : EIATTR_CRS_STACK_SIZE
	.align		4
.L_81:
        /*00fc*/ 	.byte	0x04, 0x1e
        /*00fe*/ 	.short	(.L_83 - .L_82)
.L_82:
        /*0100*/ 	.word	0x00000000


	//----- nvinfo : EIATTR_CBANK_PARAM_SIZE
	.align		4
.L_83:
        /*0104*/ 	.byte	0x03, 0x19
        /*0106*/ 	.short	0x0054


	//----- nvinfo : EIATTR_PARAM_CBANK
	.align		4
        /*0108*/ 	.byte	0x04, 0x0a
        /*010a*/ 	.short	(.L_85 - .L_84)
	.align		4
.L_84:
        /*010c*/ 	.word	index@(.nv.constant0._Z25get_intramap_stdp_winnersPiS_PfS_S0_PbS1_S_iiiii)
        /*0110*/ 	.short	0x0380
        /*0112*/ 	.short	0x0054


	//----- nvinfo : EIATTR_SW_WAR
	.align		4
.L_85:
        /*0114*/ 	.byte	0x04, 0x36
        /*0116*/ 	.short	(.L_87 - .L_86)
.L_86:
        /*0118*/ 	.word	0x00000008
.L_87:


//--------------------- .nv.info._Z12clean_spikesPiS_PfPbS_S1_S_S_S_i --------------------------
	.section	.nv.info._Z12clean_spikesPiS_PfPbS_S1_S_S_S_i,"",@"SHT_CUDA_INFO"
	.sectionflags	@""
	.align	4


	//----- nvinfo : EIATTR_CUDA_API_VERSION
	.align		4
        /*0000*/ 	.byte	0x04, 0x37
        /*0002*/ 	.short	(.L_89 - .L_88)
.L_88:
        /*0004*/ 	.word	0x00000082


	//----- nvinfo : EIATTR_KPARAM_INFO
	.align		4
.L_89:
        /*0008*/ 	.byte	0x04, 0x17
        /*000a*/ 	.short	(.L_91 - .L_90)
.L_90:
        /*000c*/ 	.word	0x00000000
        /*0010*/ 	.short	0x0009
        /*0012*/ 	.short	0x0048
        /*0014*/ 	.byte	0x00, 0xf0, 0x11, 0x00


	//----- nvinfo : EIATTR_KPARAM_INFO
	.align		4
.L_91:
        /*0018*/ 	.byte	0x04, 0x17
        /*001a*/ 	.short	(.L_93 - .L_92)
.L_92:
        /*001c*/ 	.word	0x00000000
        /*0020*/ 	.short	0x0008
        /*0022*/ 	.short	0x0040
        /*0024*/ 	.byte	0x00, 0xf5, 0x21, 0x00


	//----- nvinfo : EIATTR_KPARAM_INFO
	.align		4
.L_93:
        /*0028*/ 	.byte	0x04, 0x17
        /*002a*/ 	.short	(.L_95 - .L_94)
.L_94:
        /*002c*/ 	.word	0x00000000
        /*0030*/ 	.short	0x0007
        /*0032*/ 	.short	0x0038
        /*0034*/ 	.byte	0x00, 0xf5, 0x21, 0x00


	//----- nvinfo : EIATTR_KPARAM_INFO
	.align		4
.L_95:
        /*0038*/ 	.byte	0x04, 0x17
        /*003a*/ 	.short	(.L_97 - .L_96)
.L_96:
        /*003c*/ 	.word	0x00000000
        /*0040*/ 	.short	0x0006
        /*0042*/ 	.short	0x0030
        /*0044*/ 	.byte	0x00, 0xf5, 0x21, 0x00


	//----- nvinfo : EIATTR_KPARAM_INFO
	.align		4
.L_97:
        /*0048*/ 	.byte	0x04, 0x17
        /*004a*/ 	.short	(.L_99 - .L_98)
.L_98:
        /*004c*/ 	.word	0x00000000
        /*0050*/ 	.short	0x0005
        /*0052*/ 	.short	0x0028
        /*0054*/ 	.byte	0x00, 0xf5, 0x21, 0x00


	//----- nvinfo : EIATTR_KPARAM_INFO
	.align		4
.L_99:
        /*0058*/ 	.byte	0x04, 0x17
        /*005a*/ 	.short	(.L_101 - .L_100)
.L_100:
        /*005c*/ 	.word	0x00000000
        /*0060*/ 	.short	0x0004
        /*0062*/ 	.short	0x0020
        /*0064*/ 	.byte	0x00, 0xf5, 0x21, 0x00


	//----- nvinfo : EIATTR_KPARAM_INFO
	.align		4
.L_101:
        /*0068*/ 	.byte	0x04, 0x17
        /*006a*/ 	.short	(.L_103 - .L_102)
.L_102:
        /*006c*/ 	.word	0x00000000
        /*0070*/ 	.short	0x0003
        /*0072*/ 	.short	0x0018
        /*0074*/ 	.byte	0x00, 0xf5, 0x21, 0x00


	//----- nvinfo : EIATTR_KPARAM_INFO
	.align		4
.L_103:
        /*0078*/ 	.byte	0x04, 0x17
        /*007a*/ 	.short	(.L_105 - .L_104)
.L_104:
        /*007c*/ 	.word	0x00000000
        /*0080*/ 	.short	0x0002
        /*0082*/ 	.short	0x0010
        /*0084*/ 	.byte	0x00, 0xf5, 0x21, 0x00


	//----- nvinfo : EIATTR_KPARAM_INFO
	.align		4
.L_105:
        /*0088*/ 	.byte	0x04, 0x17
        /*008a*/ 	.short	(.L_107 - .L_106)
.L_106:
        /*008c*/ 	.word	0x00000000
        /*0090*/ 	.short	0x0001
        /*0092*/ 	.short	0x0008
        /*0094*/ 	.byte	0x00, 0xf5, 0x21, 0x00


	//----- nvinfo : EIATTR_KPARAM_INFO
	.align		4
.L_107:
        /*0098*/ 	.byte	0x04, 0x17
        /*009a*/ 	.short	(.L_109 - .L_108)
.L_108:
        /*009c*/ 	.word	0x00000000
        /*00a0*/ 	.short	0x0000
        /*00a2*/ 	.short	0x0000
        /*00a4*/ 	.byte	0x00, 0xf5, 0x21, 0x00


	//----- nvinfo : EIATTR_SPARSE_MMA_MASK
	.align		4
.L_109:
        /*00a8*/ 	.byte	0x03, 0x50
        /*00aa*/ 	.short	0x0000


	//----- nvinfo : EIATTR_MAXREG_COUNT
	.align		4
        /*00ac*/ 	.byte	0x03, 0x1b
        /*00ae*/ 	.short	0x00ff


	//----- nvinfo : EIATTR_MERCURY_ISA_VERSION
	.align		4
        /*00b0*/ 	.byte	0x03, 0x5f
        /*00b2*/ 	.short	0x0101


	//----- nvinfo : EIATTR_INT_WARP_WIDE_INSTR_OFFSETS
	.align		4
        /*00b4*/ 	.byte	0x04, 0x31
        /*00b6*/ 	.short	(.L_111 - .L_110)


	//   ....[0]....
.L_110:
        /*00b8*/ 	.word	0x000002a0


	//   ....[1]....
        /*00bc*/ 	.word	0x000003a0


	//----- nvinfo : EIATTR_VRC_CTA_INIT_COUNT
	.align		4
.L_111:
        /*00c0*/ 	.byte	0x02, 0x4a
	.zero		1
	.zero		1


	//----- nvinfo : EIATTR_EXIT_INSTR_OFFSETS
	.align		4
        /*00c4*/ 	.byte	0x04, 0x1c
        /*00c6*/ 	.short	(.L_113 - .L_112)


	//   ....[0]....
.L_112:
        /*00c8*/ 	.word	0x00000090


	//   ....[1]....
        /*00cc*/ 	.word	0x00000280


	//   ....[2]....
        /*00d0*/ 	.word	0x00000420


	//----- nvinfo : EIATTR_CBANK_PARAM_SIZE
	.align		4
.L_113:
        /*00d4*/ 	.byte	0x03, 0x19
        /*00d6*/ 	.short	0x004c


	//----- nvinfo : EIATTR_PARAM_CBANK
	.align		4
        /*00d8*/ 	.byte	0x04, 0x0a
        /*00da*/ 	.short	(.L_115 - .L_114)
	.align		4
.L_114:
        /*00dc*/ 	.word	index@(.nv.constant0._Z12clean_spikesPiS_PfPbS_S1_S_S_S_i)
        /*00e0*/ 	.short	0x0380
        /*00e2*/ 	.short	0x004c


	//----- nvinfo : EIATTR_SW_WAR
	.align		4
.L_115:
        /*00e4*/ 	.byte	0x04, 0x36
        /*00e6*/ 	.short	(.L_117 - .L_116)
.L_116:
        /*00e8*/ 	.word	0x00000008
.L_117:


//--------------------- .nv.info._Z27get_intermap_firing_winnersPiS_PfS_S0_S_i --------------------------
	.section	.nv.info._Z27get_intermap_firing_winnersPiS_PfS_S0_S_i,"",@"SHT_CUDA_INFO"
	.sectionflags	@""
	.align	4


	//----- nvinfo : EIATTR_CUDA_API_VERSION
	.align		4
        /*0000*/ 	.byte	0x04, 0x37
        /*0002*/ 	.short	(.L_119 - .L_118)
.L_118:
        /*0004*/ 	.word	0x00000082


	//----- nvinfo : EIATTR_KPARAM_INFO
	.align		4
.L_119:
        /*0008*/ 	.byte	0x04, 0x17
        /*000a*/ 	.short	(.L_121 - .L_120)
.L_120:
        /*000c*/ 	.word	0x00000000
        /*0010*/ 	.short	0x0006
        /*0012*/ 	.short	0x0030
        /*0014*/ 	.byte	0x00, 0xf0, 0x11, 0x00


	//----- nvinfo : EIATTR_KPARAM_INFO
	.align		4
.L_121:
        /*0018*/ 	.byte	0x04, 0x17
        /*001a*/ 	.short	(.L_123 - .L_122)
.L_122:
        /*001c*/ 	.word	0x00000000
        /*0020*/ 	.short	0x0005
        /*0022*/ 	.short	0x0028
        /*0024*/ 	.byte	0x00, 0xf5, 0x21, 0x00


	//----- nvinfo : EIATTR_KPARAM_INFO
	.align		4
.L_123:
        /*0028*/ 	.byte	0x04, 0x17
        /*002a*/ 	.short	(.L_125 - .L_124)
.L_124:
        /*002c*/ 	.word	0x00000000
        /*0030*/ 	.short	0x0004
        /*0032*/ 	.short	0x0020
        /*0034*/ 	.byte	0x00, 0xf5, 0x21, 0x00


	//----- nvinfo : EIATTR_KPARAM_INFO
	.align		4
.L_125:
        /*0038*/ 	.byte	0x04, 0x17
        /*003a*/ 	.short	(.L_127 - .L_126)
.L_126:
        /*003c*/ 	.word	0x00000000
        /*0040*/ 	.short	0x0003
        /*0042*/ 	.short	0x0018
        /*0044*/ 	.byte	0x00, 0xf5, 0x21, 0x00


	//----- nvinfo : EIATTR_KPARAM_INFO
	.align		4
.L_127:
        /*0048*/ 	.byte	0x04, 0x17
        /*004a*/ 	.short	(.L_129 - .L_128)
.L_128:
        /*004c*/ 	.word	0x00000000
        /*0050*/ 	.short	0x0002
        /*0052*/ 	.short	0x0010
        /*0054*/ 	.byte	0x00, 0xf5, 0x21, 0x00


	//----- nvinfo : EIATTR_KPARAM_INFO
	.align		4
.L_129:
        /*0058*/ 	.byte	0x04, 0x17
        /*005a*/ 	.short	(.L_131 - .L_130)
.L_130:
        /*005c*/ 	.word	0x00000000
        /*0060*/ 	.short	0x0001
        /*0062*/ 	.short	0x0008
        /*0064*/ 	.byte	0x00, 0xf5, 0x21, 0x00


	//----- nvinfo : EIATTR_KPARAM_INFO
	.align		4
.L_131:
        /*0068*/ 	.byte	0x04, 0x17
        /*006a*/ 	.short	(.L_133 - .L_132)
.L_132:
        /*006c*/ 	.word	0x00000000
        /*0070*/ 	.short	0x0000
        /*0072*/ 	.short	0x0000
        /*0074*/ 	.byte	0x00, 0xf5, 0x21, 0x00


	//----- nvinfo : EIATTR_SPARSE_MMA_MASK
	.align		4
.L_133:
        /*0078*/ 	.byte	0x03, 0x50
        /*007a*/ 	.short	0x0000


	//----- nvinfo : EIATTR_MAXREG_COUNT
	.align		4
        /*007c*/ 	.byte	0x03, 0x1b
        /*007e*/ 	.short	0x00ff


	//----- nvinfo : EIATTR_MERCURY_ISA_VERSION
	.align		4
        /*0080*/ 	.byte	0x03, 0x5f
        /*0082*/ 	.short	0x0101


	//----- nvinfo : EIATTR_VRC_CTA_INIT_COUNT
	.align		4
        /*0084*/ 	.byte	0x02, 0x4a
	.zero		1
	.zero		1


	//----- nvinfo : EIATTR_EXIT_INSTR_OFFSETS
	.align		4
        /*0088*/ 	.byte	0x04, 0x1c
        /*008a*/ 	.short	(.L_135 - .L_134)


	//   ....[0]....
.L_134:
        /*008c*/ 	.word	0x00000090


	//   ....[1]....
        /*0090*/ 	.word	0x00000390


	//----- nvinfo : EIATTR_CRS_STACK_SIZE
	.align		4
.L_135:
        /*0094*/ 	.byte	0x04, 0x1e
        /*0096*/ 	.short	(.L_137 - .L_136)
.L_136:
        /*0098*/ 	.word	0x00000000


	//----- nvinfo : EIATTR_CBANK_PARAM_SIZE
	.align		4
.L_137:
        /*009c*/ 	.byte	0x03, 0x19
        /*009e*/ 	.short	0x0034


	//----- nvinfo : EIATTR_PARAM_CBANK
	.align		4
        /*00a0*/ 	.byte	0x04, 0x0a
        /*00a2*/ 	.short	(.L_139 - .L_138)
	.align		4
.L_138:
        /*00a4*/ 	.word	index@(.nv.constant0._Z27get_intermap_firing_winnersPiS_PfS_S0_S_i)
        /*00a8*/ 	.short	0x0380
        /*00aa*/ 	.short	0x0034


	//----- nvinfo : EIATTR_SW_WAR
	.align		4
.L_139:
        /*00ac*/ 	.byte	0x04, 0x36
        /*00ae*/ 	.short	(.L_141 - .L_140)
.L_140:
        /*00b0*/ 	.word	0x00000008
.L_141:


//--------------------- .nv.callgraph             --------------------------
	.section	.nv.callgraph,"",@"SHT_CUDA_CALLGRAPH"
	.align	4
	.sectionentsize	8
	.align		4
        /*0000*/ 	.word	0x00000000
	.align		4
        /*0004*/ 	.word	0xffffffff
	.align		4
        /*0008*/ 	.word	0x00000000
	.align		4
        /*000c*/ 	.word	0xfffffffe
	.align		4
        /*0010*/ 	.word	0x00000000
	.align		4
        /*0014*/ 	.word	0xfffffffd
	.align		4
        /*0018*/ 	.word	0x00000000
	.align		4
        /*001c*/ 	.word	0xfffffffc


//--------------------- .text._Z20disallow_nearby_stdpPiPbS0_iiiiii --------------------------
	.section	.text._Z20disallow_nearby_stdpPiPbS0_iiiiii,"ax",@progbits
	.align	128
        .global         _Z20disallow_nearby_stdpPiPbS0_iiiiii
        .type           _Z20disallow_nearby_stdpPiPbS0_iiiiii,@function
        .size           _Z20disallow_nearby_stdpPiPbS0_iiiiii,(.L_x_18 - _Z20disallow_nearby_stdpPiPbS0_iiiiii)
        .other          _Z20disallow_nearby_stdpPiPbS0_iiiiii,@"STO_CUDA_ENTRY STV_DEFAULT"
_Z20disallow_nearby_stdpPiPbS0_iiiiii:
.text._Z20disallow_nearby_stdpPiPbS0_iiiiii:
[----:B------:R-:W-:Y:S01]  /*0000*/  LDC R1, c[0x0][0x37c] ;  /* 0x0000df00ff017b82 */ /* 0x000fe20000000800 */
[----:B------:R-:W0:Y:S07]  /*0010*/  S2R R0, SR_CTAID.X ;  /* 0x0000000000007919 */ /* 0x000e2e0000002500 */
[----:B------:R-:W1:Y:S01]  /*0020*/  LDC R3, c[0x0][0x398] ;  /* 0x0000e600ff037b82 */ /* 0x000e620000000800 */
[----:B------:R-:W0:Y:S01]  /*0030*/  LDCU UR4, c[0x0][0x360] ;  /* 0x00006c00ff0477ac */ /* 0x000e220008000800 */
[----:B------:R-:W0:Y:S01]  /*0040*/  S2R R5, SR_TID.X ;  /* 0x0000000000057919 */ /* 0x000e220000002100 */
[----:B------:R-:W1:Y:S01]  /*0050*/  LDCU UR5, c[0x0][0x3a4] ;  /* 0x00007480ff0577ac */ /* 0x000e620008000800 */
[----:B0-----:R-:W-:-:S02]  /*0060*/  IMAD R0, R0, UR4, R5 ;  /* 0x0000000400007c24 */ /* 0x001fc4000f8e0205 */
[----:B-1----:R-:W-:-:S05]  /*0070*/  IMAD R5, R3, UR5, RZ ;  /* 0x0000000503057c24 */ /* 0x002fca000f8e02ff */
[----:B------:R-:W-:-:S13]  /*0080*/  ISETP.GE.AND P0, PT, R0, R5, PT ;  /* 0x000000050000720c */ /* 0x000fda0003f06270 */
[----:B------:R-:W-:Y:S05]  /*0090*/  @P0 EXIT ;  /* 0x000000000000094d */ /* 0x000fea0003800000 */
[----:B------:R-:W0:Y:S01]  /*00a0*/  LDC.64 R8, c[0x0][0x380] ;  /* 0x0000e000ff087b82 */ /* 0x000e220000000a00 */
[----:B------:R-:W1:Y:S01]  /*00b0*/  LDCU.64 UR4, c[0x0][0x358] ;  /* 0x00006b00ff0477ac */ /* 0x000e620008000a00 */
[----:B0-----:R-:W-:-:S06]  /*00c0*/  IMAD.WIDE R8, R0, 0x4, R8 ;  /* 0x0000000400087825 */ /* 0x001fcc00078e0208 */
[----:B-1----:R-:W2:Y:S02]  /*00d0*/  LDG.E R8, desc[UR4][R8.64] ;  /* 0x0000000408087981 */ /* 0x002ea4000c1e1900 */
[----:B--2---:R-:W-:-:S13]  /*00e0*/  ISETP.NE.AND P0, PT, R8, -0x1, PT ;  /* 0xffffffff0800780c */ /* 0x004fda0003f05270 */
[----:B------:R-:W-:Y:S05]  /*00f0*/  @!P0 EXIT ;  /* 0x000000000000894d */ /* 0x000fea0003800000 */
[----:B------:R-:W0:Y:S01]  /*0100*/  LDC R14, c[0x0][0x39c] ;  /* 0x0000e700ff0e7b82 */ /* 0x000e220000000800 */
[----:B------:R-:W-:Y:S01]  /*0110*/  IABS R5, R3 ;  /* 0x0000000300057213 */ /* 0x000fe20000000000 */
[----:B------:R-:W1:Y:S01]  /*0120*/  LDCU.64 UR8, c[0x0][0x3a8] ;  /* 0x00007500ff0877ac */ /* 0x000e620008000a00 */
[----:B------:R-:W-:Y:S02]  /*0130*/  IABS R9, R8 ;  /* 0x0000000800097213 */ /* 0x000fe40000000000 */
[----:B------:R-:W2:Y:S01]  /*0140*/  I2F.RP R12, R5 ;  /* 0x00000005000c7306 */ /* 0x000ea20000209400 */
[----:B------:R-:W-:Y:S01]  /*0150*/  ISETP.GE.AND P2, PT, R8, RZ, PT ;  /* 0x000000ff0800720c */ /* 0x000fe20003f46270 */
[----:B------:R-:W3:Y:S01]  /*0160*/  LDCU.64 UR6, c[0x0][0x388] ;  /* 0x00007100ff0677ac */ /* 0x000ee20008000a00 */
[----:B------:R-:W4:Y:S05]  /*0170*/  LDC R2, c[0x0][0x3a0] ;  /* 0x0000e800ff027b82 */ /* 0x000f2a0000000800 */
[----:B--2---:R-:W-:Y:S01]  /*0180*/  MUFU.RCP R12, R12 ;  /* 0x0000000c000c7308 */ /* 0x004fe20000001000 */
[----:B0-----:R-:W-:-:S07]  /*0190*/  IABS R6, R14 ;  /* 0x0000000e00067213 */ /* 0x001fce0000000000 */
[----:B------:R-:W0:Y:S08]  /*01a0*/  I2F.RP R4, R6 ;  /* 0x0000000600047306 */ /* 0x000e300000209400 */
[----:B0-----:R-:W0:Y:S02]  /*01b0*/  MUFU.RCP R4, R4 ;  /* 0x0000000400047308 */ /* 0x001e240000001000 */
[----:B0-----:R-:W-:Y:S01]  /*01c0*/  VIADD R10, R4, 0xffffffe ;  /* 0x0ffffffe040a7836 */ /* 0x001fe20000000000 */
[----:B----4-:R-:W-:-:S05]  /*01d0*/  IABS R4, R2 ;  /* 0x0000000200047213 */ /* 0x010fca0000000000 */
[----:B------:R0:W2:Y:S08]  /*01e0*/  F2I.FTZ.U32.TRUNC.NTZ R11, R10 ;  /* 0x0000000a000b7305 */ /* 0x0000b0000021f000 */
[----:B------:R-:W4:Y:S01]  /*01f0*/  I2F.RP R13, R4 ;  /* 0x00000004000d7306 */ /* 0x000f220000209400 */
[----:B0-----:R-:W-:Y:S02]  /*0200*/  IMAD.MOV.U32 R10, RZ, RZ, RZ ;  /* 0x000000ffff0a7224 */ /* 0x001fe400078e00ff */
[----:B--2---:R-:W-:-:S04]  /*0210*/  IMAD.MOV R7, RZ, RZ, -R11 ;  /* 0x000000ffff077224 */ /* 0x004fc800078e0a0b */
[----:B------:R-:W-:-:S04]  /*0220*/  IMAD R7, R7, R6, RZ ;  /* 0x0000000607077224 */ /* 0x000fc800078e02ff */
[----:B------:R-:W-:Y:S01]  /*0230*/  IMAD.HI.U32 R10, R11, R7, R10 ;  /* 0x000000070b0a7227 */ /* 0x000fe200078e000a */
[----:B----4-:R-:W0:Y:S03]  /*0240*/  MUFU.RCP R13, R13 ;  /* 0x0000000d000d7308 */ /* 0x010e260000001000 */
[----:B------:R-:W-:Y:S02]  /*0250*/  IMAD.MOV.U32 R11, RZ, RZ, R9 ;  /* 0x000000ffff0b7224 */ /* 0x000fe400078e0009 */
[----:B------:R-:W-:Y:S02]  /*0260*/  VIADD R9, R12, 0xffffffe ;  /* 0x0ffffffe0c097836 */ /* 0x000fe40000000000 */
[----:B------:R-:W-:-:S04]  /*0270*/  IMAD.HI.U32 R10, R10, R11, RZ ;  /* 0x0000000b0a0a7227 */ /* 0x000fc800078e00ff */
[----:B------:R-:W-:Y:S01]  /*0280*/  IMAD.MOV R10, RZ, RZ, -R10 ;  /* 0x000000ffff0a7224 */ /* 0x000fe200078e0a0a */
[----:B------:R-:W2:Y:S03]  /*0290*/  F2I.FTZ.U32.TRUNC.NTZ R9, R9 ;  /* 0x0000000900097305 */ /* 0x000ea6000021f000 */
[----:B------:R-:W-:Y:S01]  /*02a0*/  IMAD R11, R6, R10, R11 ;  /* 0x0000000a060b7224 */ /* 0x000fe200078e020b */
[----:B------:R-:W-:Y:S01]  /*02b0*/  IABS R10, R0 ;  /* 0x00000000000a7213 */ /* 0x000fe20000000000 */
[----:B0-----:R-:W-:-:S03]  /*02c0*/  VIADD R7, R13, 0xffffffe ;  /* 0x0ffffffe0d077836 */ /* 0x001fc60000000000 */
[----:B------:R-:W-:-:S03]  /*02d0*/  ISETP.GT.U32.AND P0, PT, R6, R11, PT ;  /* 0x0000000b0600720c */ /* 0x000fc60003f04070 */
[----:B------:R-:W0:Y:S01]  /*02e0*/  F2I.FTZ.U32.TRUNC.NTZ R7, R7 ;  /* 0x0000000700077305 */ /* 0x000e22000021f000 */
[----:B--2---:R-:W-:-:S09]  /*02f0*/  IADD3 R8, PT, PT, RZ, -R9, RZ ;  /* 0x80000009ff087210 */ /* 0x004fd20007ffe0ff */
[----:B------:R-:W-:Y:S01]  /*0300*/  @!P0 IMAD.IADD R11, R11, 0x1, -R6 ;  /* 0x000000010b0b8824 */ /* 0x000fe200078e0a06 */
[----:B------:R-:W-:-:S04]  /*0310*/  ISETP.NE.AND P0, PT, R14, RZ, PT ;  /* 0x000000ff0e00720c */ /* 0x000fc80003f05270 */
[----:B------:R-:W-:-:S13]  /*0320*/  ISETP.GT.U32.AND P1, PT, R6, R11, PT ;  /* 0x0000000b0600720c */ /* 0x000fda0003f24070 */
[----:B------:R-:W-:Y:S02]  /*0330*/  @!P1 IMAD.IADD R11, R11, 0x1, -R6 ;  /* 0x000000010b0b9824 */ /* 0x000fe400078e0a06 */
[----:B------:R-:W-:Y:S02]  /*0340*/  IMAD.MOV.U32 R6, RZ, RZ, R8 ;  /* 0x000000ffff067224 */ /* 0x000fe400078e0008 */
[----:B------:R-:W-:Y:S02]  /*0350*/  IMAD.MOV.U32 R8, RZ, RZ, RZ ;  /* 0x000000ffff087224 */ /* 0x000fe400078e00ff */
[----:B------:R-:W-:Y:S02]  /*0360*/  IMAD R13, R6, R5, RZ ;  /* 0x00000005060d7224 */ /* 0x000fe400078e02ff */
[----:B0-----:R-:W-:Y:S02]  /*0370*/  IMAD.MOV R6, RZ, RZ, -R7 ;  /* 0x000000ffff067224 */ /* 0x001fe400078e0a07 */
[----:B------:R-:W-:-:S04]  /*0380*/  IMAD.HI.U32 R8, R9, R13, R8 ;  /* 0x0000000d09087227 */ /* 0x000fc800078e0008 */
[----:B------:R-:W-:Y:S02]  /*0390*/  IMAD.MOV.U32 R13, RZ, RZ, R6 ;  /* 0x000000ffff0d7224 */ /* 0x000fe400078e0006 */
[----:B------:R-:W-:Y:S02]  /*03a0*/  HFMA2 R6, -RZ, RZ, 0, 0 ;  /* 0x00000000ff067431 */ /* 0x000fe400000001ff */
[----:B------:R-:W-:Y:S01]  /*03b0*/  @!P2 IMAD.MOV R11, RZ, RZ, -R11 ;  /* 0x000000ffff0ba224 */ /* 0x000fe200078e0a0b */
[----:B------:R-:W-:Y:S01]  /*03c0*/  @!P0 LOP3.LUT R11, RZ, R14, RZ, 0x33, !PT ;  /* 0x0000000eff0b8212 */ /* 0x000fe200078e33ff */
[----:B------:R-:W-:Y:S02]  /*03d0*/  IMAD.MOV.U32 R9, RZ, RZ, R10 ;  /* 0x000000ffff097224 */ /* 0x000fe400078e000a */
[----:B------:R-:W-:Y:S01]  /*03e0*/  IMAD R13, R13, R4, RZ ;  /* 0x000000040d0d7224 */ /* 0x000fe200078e02ff */
[----:B------:R-:W-:Y:S01]  /*03f0*/  IABS R10, R11 ;  /* 0x0000000b000a7213 */ /* 0x000fe20000000000 */
[----:B------:R-:W-:-:S04]  /*0400*/  IMAD.HI.U32 R8, R8, R9, RZ ;  /* 0x0000000908087227 */ /* 0x000fc800078e00ff */
[----:B------:R-:W-:-:S04]  /*0410*/  IMAD.HI.U32 R6, R7, R13, R6 ;  /* 0x0000000d07067227 */ /* 0x000fc800078e0006 */
[----:B------:R-:W-:Y:S02]  /*0420*/  IMAD.MOV.U32 R13, RZ, RZ, R10 ;  /* 0x000000ffff0d7224 */ /* 0x000fe400078e000a */
[----:B------:R-:W-:Y:S02]  /*0430*/  IMAD.MOV R10, RZ, RZ, -R8 ;  /* 0x000000ffff0a7224 */ /* 0x000fe400078e0a08 */
[----:B------:R-:W-:-:S04]  /*0440*/  IMAD.HI.U32 R7, R6, R13, RZ ;  /* 0x0000000d06077227 */ /* 0x000fc800078e00ff */
[----:B------:R-:W-:Y:S02]  /*0450*/  IMAD R6, R5, R10, R9 ;  /* 0x0000000a05067224 */ /* 0x000fe400078e0209 */
[----:B------:R-:W-:-:S03]  /*0460*/  IMAD.MOV R9, RZ, RZ, -R7 ;  /* 0x000000ffff097224 */ /* 0x000fc600078e0a07 */
[----:B------:R-:W-:Y:S01]  /*0470*/  ISETP.GT.U32.AND P3, PT, R5, R6, PT ;  /* 0x000000060500720c */ /* 0x000fe20003f64070 */
[----:B------:R-:W-:-:S05]  /*0480*/  IMAD R9, R4, R9, R13 ;  /* 0x0000000904097224 */ /* 0x000fca00078e020d */
[----:B------:R-:W-:-:S07]  /*0490*/  ISETP.GT.U32.AND P0, PT, R4, R9, PT ;  /* 0x000000090400720c */ /* 0x000fce0003f04070 */
[----:B------:R-:W-:Y:S02]  /*04a0*/  @!P3 IMAD.IADD R6, R6, 0x1, -R5 ;  /* 0x000000010606b824 */ /* 0x000fe400078e0a05 */
[----:B------:R-:W-:Y:S01]  /*04b0*/  @!P3 VIADD R8, R8, 0x1 ;  /* 0x000000010808b836 */ /* 0x000fe20000000000 */
[----:B------:R-:W-:Y:S02]  /*04c0*/  ISETP.NE.AND P3, PT, R3, RZ, PT ;  /* 0x000000ff0300720c */ /* 0x000fe40003f65270 */
[----:B------:R-:W-:Y:S01]  /*04d0*/  ISETP.GE.U32.AND P4, PT, R6, R5, PT ;  /* 0x000000050600720c */ /* 0x000fe20003f86070 */
[----:B------:R-:W-:Y:S01]  /*04e0*/  @!P0 IMAD.IADD R9, R9, 0x1, -R4 ;  /* 0x0000000109098824 */ /* 0x000fe200078e0a04 */
[----:B------:R-:W-:Y:S01]  /*04f0*/  LOP3.LUT R5, R0, R3, RZ, 0x3c, !PT ;  /* 0x0000000300057212 */ /* 0x000fe200078e3cff */
[----:B------:R-:W-:Y:S01]  /*0500*/  @!P0 VIADD R7, R7, 0x1 ;  /* 0x0000000107078836 */ /* 0x000fe20000000000 */
[----:B------:R-:W-:Y:S02]  /*0510*/  ISETP.NE.AND P0, PT, R2, RZ, PT ;  /* 0x000000ff0200720c */ /* 0x000fe40003f05270 */
[----:B------:R-:W-:-:S02]  /*0520*/  ISETP.GE.AND P2, PT, R5, RZ, PT ;  /* 0x000000ff0500720c */ /* 0x000fc40003f46270 */
[----:B------:R-:W-:Y:S02]  /*0530*/  ISETP.GE.U32.AND P1, PT, R9, R4, PT ;  /* 0x000000040900720c */ /* 0x000fe40003f26070 */
[-C--:B------:R-:W-:Y:S02]  /*0540*/  LOP3.LUT R5, R11, R2.reuse, RZ, 0x3c, !PT ;  /* 0x000000020b057212 */ /* 0x080fe400078e3cff */
[----:B------:R-:W-:Y:S02]  /*0550*/  LOP3.LUT R6, RZ, R2, RZ, 0x33, !PT ;  /* 0x00000002ff067212 */ /* 0x000fe400078e33ff */
[----:B------:R-:W-:Y:S02]  /*0560*/  @P4 IADD3 R8, PT, PT, R8, 0x1, RZ ;  /* 0x0000000108084810 */ /* 0x000fe40007ffe0ff */
[----:B------:R-:W-:-:S03]  /*0570*/  ISETP.GE.AND P4, PT, R5, RZ, PT ;  /* 0x000000ff0500720c */ /* 0x000fc60003f86270 */
[----:B------:R-:W-:Y:S01]  /*0580*/  @!P2 IMAD.MOV R8, RZ, RZ, -R8 ;  /* 0x000000ffff08a224 */ /* 0x000fe200078e0a08 */
[----:B------:R-:W-:Y:S01]  /*0590*/  @!P3 LOP3.LUT R8, RZ, R3, RZ, 0x33, !PT ;  /* 0x00000003ff08b212 */ /* 0x000fe200078e33ff */
[----:B------:R-:W-:Y:S01]  /*05a0*/  @P1 VIADD R7, R7, 0x1 ;  /* 0x0000000107071836 */ /* 0x000fe20000000000 */
[----:B---3--:R-:W-:-:S03]  /*05b0*/  IADD3 R12, P2, PT, R0, UR6, RZ ;  /* 0x00000006000c7c10 */ /* 0x008fc6000ff5e0ff */
[----:B-1----:R-:W-:Y:S01]  /*05c0*/  IMAD R8, R8, UR8, RZ ;  /* 0x0000000808087c24 */ /* 0x002fe2000f8e02ff */
[----:B------:R-:W-:-:S03]  /*05d0*/  LEA.HI.X.SX32 R13, R0, UR7, 0x1, P2 ;  /* 0x00000007000d7c11 */ /* 0x000fc600090f0eff */
[----:B------:R-:W-:Y:S02]  /*05e0*/  @!P4 IMAD.MOV R7, RZ, RZ, -R7 ;  /* 0x000000ffff07c224 */ /* 0x000fe400078e0a07 */
[----:B------:R-:W-:Y:S01]  /*05f0*/  VIADD R10, R8, UR8 ;  /* 0x00000008080a7c36 */ /* 0x000fe20008000000 */
[----:B------:R0:W-:Y:S02]  /*0600*/  STG.E.U8 desc[UR4][R12.64], RZ ;  /* 0x000000ff0c007986 */ /* 0x0001e4000c101104 */
[----:B------:R-:W-:-:S04]  /*0610*/  SEL R7, R6, R7, !P0 ;  /* 0x0000000706077207 */ /* 0x000fc80004000000 */
[C---:B------:R-:W-:Y:S01]  /*0620*/  VIADDMNMX R8, R7.reuse, -UR9, R8, !PT ;  /* 0x8000000907087c46 */ /* 0x040fe2000f800108 */
[----:B------:R-:W-:-:S05]  /*0630*/  VIADD R3, R7, UR9 ;  /* 0x0000000907037c36 */ /* 0x000fca0008000000 */
[----:B------:R-:W-:-:S13]  /*0640*/  ISETP.GE.AND P1, PT, R3, R10, PT ;  /* 0x0000000a0300720c */ /* 0x000fda0003f26270 */
[----:B------:R-:W-:-:S04]  /*0650*/  @P1 IADD3 R3, PT, PT, R10, -0x1, RZ ;  /* 0xffffffff0a031810 */ /* 0x000fc80007ffe0ff */
[----:B------:R-:W-:-:S13]  /*0660*/  ISETP.GT.AND P1, PT, R8, R3, PT ;  /* 0x000000030800720c */ /* 0x000fda0003f24270 */
[----:B0-----:R-:W-:Y:S05]  /*0670*/  @P1 EXIT ;  /* 0x000000000000194d */ /* 0x001fea0003800000 */
[----:B------:R-:W-:Y:S02]  /*0680*/  ISETP.GE.AND P2, PT, R11, RZ, PT ;  /* 0x000000ff0b00720c */ /* 0x000fe40003f46270 */
[----:B------:R-:W-:Y:S01]  /*0690*/  ISETP.GT.U32.AND P1, PT, R4, R9, PT ;  /* 0x000000090400720c */ /* 0x000fe20003f24070 */
[----:B------:R-:W-:-:S05]  /*06a0*/  IMAD.IADD R4, R9, 0x1, -R4 ;  /* 0x0000000109047824 */ /* 0x000fca00078e0a04 */
[----:B------:R-:W-:-:S05]  /*06b0*/  SEL R9, R4, R9, !P1 ;  /* 0x0000000904097207 */ /* 0x000fca0004800000 */
[----:B------:R-:W-:-:S05]  /*06c0*/  @!P2 IMAD.MOV R9, RZ, RZ, -R9 ;  /* 0x000000ffff09a224 */ /* 0x000fca00078e0a09 */
[----:B------:R-:W-:-:S04]  /*06d0*/  SEL R6, R6, R9, !P0 ;  /* 0x0000000906067207 */ /* 0x000fc80004000000 */
[C---:B------:R-:W-:Y:S01]  /*06e0*/  VIMNMX R0, PT, PT, R6.reuse, UR9, !PT ;  /* 0x0000000906007c48 */ /* 0x040fe2000ffe0100 */
[C---:B------:R-:W-:Y:S01]  /*06f0*/  VIADD R5, R6.reuse, UR9 ;  /* 0x0000000906057c36 */ /* 0x040fe20008000000 */
[----:B------:R-:W-:-:S04]  /*0700*/  ISETP.GE.AND P1, PT, R6, UR9, PT ;  /* 0x0000000906007c0c */ /* 0x000fc8000bf26270 */
[----:B------:R-:W-:-:S13]  /*0710*/  ISETP.GE.AND P0, PT, R5, R2, PT ;  /* 0x000000020500720c */ /* 0x000fda0003f06270 */
[----:B------:R-:W-:Y:S01]  /*0720*/  @P0 VIADD R5, R2, 0xffffffff ;  /* 0xffffffff02050836 */ /* 0x000fe20000000000 */
[----:B------:R-:W-:-:S04]  /*0730*/  IADD3 R2, PT, PT, R6, -UR9, RZ ;  /* 0x8000000906027c10 */ /* 0x000fc8000fffe0ff */
[C---:B------:R-:W-:Y:S01]  /*0740*/  IADD3 R14, PT, PT, -R0.reuse, UR9, R5 ;  /* 0x00000009000e7c10 */ /* 0x040fe2000fffe105 */
[----:B------:R-:W-:Y:S01]  /*0750*/  VIADD R0, R0, -UR9 ;  /* 0x8000000900007c36 */ /* 0x000fe20008000000 */
[----:B------:R-:W-:-:S03]  /*0760*/  SEL R2, R2, RZ, P1 ;  /* 0x000000ff02027207 */ /* 0x000fc60000800000 */
[----:B------:R-:W-:-:S05]  /*0770*/  VIADD R15, R14, 0x1 ;  /* 0x000000010e0f7836 */ /* 0x000fca0000000000 */
[C---:B------:R-:W-:Y:S02]  /*0780*/  LOP3.LUT R16, R15.reuse, 0x7, RZ, 0xc0, !PT ;  /* 0x000000070f107812 */ /* 0x040fe400078ec0ff */
[C---:B------:R-:W-:Y:S02]  /*0790*/  LOP3.LUT R10, R15.reuse, 0xfffffff8, RZ, 0xc0, !PT ;  /* 0xfffffff80f0a7812 */ /* 0x040fe400078ec0ff */
[----:B------:R-:W-:Y:S01]  /*07a0*/  LOP3.LUT R17, R15, 0x3, RZ, 0xc0, !PT ;  /* 0x000000030f117812 */ /* 0x000fe200078ec0ff */
[----:B------:R-:W-:Y:S02]  /*07b0*/  VIADD R4, R16, 0xffffffff ;  /* 0xffffffff10047836 */ /* 0x000fe40000000000 */
[----:B------:R-:W-:-:S03]  /*07c0*/  IMAD.MOV R10, RZ, RZ, -R10 ;  /* 0x000000ffff0a7224 */ /* 0x000fc600078e0a0a */
[----:B------:R-:W-:Y:S01]  /*07d0*/  ISETP.GE.U32.AND P0, PT, R4, 0x3, PT ;  /* 0x000000030400780c */ /* 0x000fe20003f06070 */
[----:B------:R-:W-:-:S12]  /*07e0*/  IMAD.MOV.U32 R4, RZ, RZ, R8 ;  /* 0x000000ffff047224 */ /* 0x000fd800078e0008 */
.L_x_9:
[----:B------:R-:W-:Y:S01]  /*07f0*/  ISETP.GT.AND P1, PT, R2, R5, PT ;  /* 0x000000050200720c */ /* 0x000fe20003f24270 */
[----:B------:R-:W-:-:S12]  /*0800*/  BSSY.RECONVERGENT B0, `(.L_x_0) ;  /* 0x0000040000007945 */ /* 0x000fd80003800200 */
[----:B012---:R-:W-:Y:S05]  /*0810*/  @P1 BRA `(.L_x_1) ;  /* 0x0000000000f81947 */ /* 0x007fea0003800000 */
[----:B------:R-:W-:Y:S01]  /*0820*/  ISETP.GE.U32.AND P2, PT, R14, 0x7, PT ;  /* 0x000000070e00780c */ /* 0x000fe20003f46070 */
[----:B------:R-:W-:Y:S01]  /*0830*/  BSSY.RECONVERGENT B1, `(.L_x_2) ;  /* 0x0000019000017945 */ /* 0x000fe20003800200 */
[----:B------:R-:W-:Y:S01]  /*0840*/  ISETP.NE.AND P1, PT, R16, RZ, PT ;  /* 0x000000ff1000720c */ /* 0x000fe20003f25270 */
[----:B------:R-:W-:-:S10]  /*0850*/  IMAD.MOV.U32 R11, RZ, RZ, R2 ;  /* 0x000000ffff0b7224 */ /* 0x000fd400078e0002 */
[----:B------:R-:W-:Y:S05]  /*0860*/  @!P2 BRA `(.L_x_3) ;  /* 0x000000000054a947 */ /* 0x000fea0003800000 */
[----:B------:R-:W0:Y:S01]  /*0870*/  LDC.64 R6, c[0x0][0x390] ;  /* 0x0000e400ff067b82 */ /* 0x000e220000000a00 */
[----:B------:R-:W1:Y:S01]  /*0880*/  LDCU UR6, c[0x0][0x3a0] ;  /* 0x00007400ff0677ac */ /* 0x000e620008000800 */
[----:B------:R-:W-:Y:S02]  /*0890*/  IMAD.MOV.U32 R12, RZ, RZ, R10 ;  /* 0x000000ffff0c7224 */ /* 0x000fe400078e000a */
[----:B------:R-:W-:Y:S02]  /*08a0*/  IMAD.MOV.U32 R11, RZ, RZ, R2 ;  /* 0x000000ffff0b7224 */ /* 0x000fe400078e0002 */
[----:B-1----:R-:W-:-:S07]  /*08b0*/  IMAD R13, R4, UR6, R0 ;  /* 0x00000006040d7c24 */ /* 0x002fce000f8e0200 */
.L_x_4:
[----:B------:R-:W-:Y:S01]  /*08c0*/  SHF.R.S32.HI R18, RZ, 0x1f, R13 ;  /* 0x0000001fff127819 */ /* 0x000fe2000001140d */
[----:B------:R-:W-:Y:S01]  /*08d0*/  VIADD R11, R11, 0x8 ;  /* 0x000000080b0b7836 */ /* 0x000fe20000000000 */
[C---:B01----:R-:W-:Y:S01]  /*08e0*/  IADD3 R8, P2, P3, R13.reuse, 0x3, R6 ;  /* 0x000000030d087810 */ /* 0x043fe20007b5e006 */
[----:B------:R-:W-:Y:S01]  /*08f0*/  VIADD R13, R13, 0x8 ;  /* 0x000000080d0d7836 */ /* 0x000fe20000000000 */
[----:B------:R-:W-:Y:S02]  /*0900*/  IADD3 R12, PT, PT, R12, 0x8, RZ ;  /* 0x000000080c0c7810 */ /* 0x000fe40007ffe0ff */
[----:B------:R-:W-:Y:S02]  /*0910*/  IADD3.X R9, PT, PT, R18, R7, RZ, P2, P3 ;  /* 0x0000000712097210 */ /* 0x000fe400017e64ff */
[----:B------:R-:W-:-:S03]  /*0920*/  ISETP.NE.AND P2, PT, R12, RZ, PT ;  /* 0x000000ff0c00720c */ /* 0x000fc60003f45270 */
[----:B------:R1:W-:Y:S04]  /*0930*/  STG.E.U8 desc[UR4][R8.64+-0x3], RZ ;  /* 0xfffffdff08007986 */ /* 0x0003e8000c101104 */
[----:B------:R1:W-:Y:S04]  /*0940*/  STG.E.U8 desc[UR4][R8.64+-0x2], RZ ;  /* 0xfffffeff08007986 */ /* 0x0003e8000c101104 */
[----:B------:R1:W-:Y:S04]  /*0950*/  STG.E.U8 desc[UR4][R8.64+-0x1], RZ ;  /* 0xffffffff08007986 */ /* 0x0003e8000c101104 */
[----:B------:R1:W-:Y:S04]  /*0960*/  STG.E.U8 desc[UR4][R8.64], RZ ;  /* 0x000000ff08007986 */ /* 0x0003e8000c101104 */
[----:B------:R1:W-:Y:S04]  /*0970*/  STG.E.U8 desc[UR4][R8.64+0x1], RZ ;  /* 0x000001ff08007986 */ /* 0x0003e8000c101104 */
[----:B------:R1:W-:Y:S04]  /*0980*/  STG.E.U8 desc[UR4][R8.64+0x2], RZ ;  /* 0x000002ff08007986 */ /* 0x0003e8000c101104 */
[----:B------:R1:W-:Y:S04]  /*0990*/  STG.E.U8 desc[UR4][R8.64+0x3], RZ ;  /* 0x000003ff08007986 */ /* 0x0003e8000c101104 */
[----:B------:R1:W-:Y:S01]  /*09a0*/  STG.E.U8 desc[UR4][R8.64+0x4], RZ ;  /* 0x000004ff08007986 */ /* 0x0003e2000c101104 */
[----:B------:R-:W-:Y:S05]  /*09b0*/  @P2 BRA `(.L_x_4) ;  /* 0xfffffffc00c02947 */ /* 0x000fea000383ffff */
.L_x_3:
[----:B------:R-:W-:Y:S05]  /*09c0*/  BSYNC.RECONVERGENT B1 ;  /* 0x0000000000017941 */ /* 0x000fea0003800200 */
.L_x_2:
[----:B------:R-:W-:Y:S05]  /*09d0*/  @!P1 BRA `(.L_x_1) ;  /* 0x0000000000889947 */ /* 0x000fea0003800000 */
[----:B------:R-:W-:Y:S01]  /*09e0*/  BSSY.RECONVERGENT B1, `(.L_x_5) ;  /* 0x000000d000017945 */ /* 0x000fe20003800200 */
[----:B------:R-:W-:-:S03]  /*09f0*/  ISETP.NE.AND P1, PT, R17, RZ, PT ;  /* 0x000000ff1100720c */ /* 0x000fc60003f25270 */
[----:B------:R-:W-:Y:S10]  /*0a00*/  @!P0 BRA `(.L_x_6) ;  /* 0x0000000000288947 */ /* 0x000ff40003800000 */
[----:B------:R-:W0:Y:S01]  /*0a10*/  LDCU UR6, c[0x0][0x3a0] ;  /* 0x00007400ff0677ac */ /* 0x000e220008000800 */
[----:B------:R-:W2:Y:S01]  /*0a20*/  LDCU.64 UR8, c[0x0][0x390] ;  /* 0x00007200ff0877ac */ /* 0x000ea20008000a00 */
[----:B0-----:R-:W-:Y:S02]  /*0a30*/  IMAD R7, R4, UR6, R11 ;  /* 0x0000000604077c24 */ /* 0x001fe4000f8e020b */
[----:B------:R-:W-:-:S03]  /*0a40*/  VIADD R11, R11, 0x4 ;  /* 0x000000040b0b7836 */ /* 0x000fc60000000000 */
[----:B--2---:R-:W-:-:S04]  /*0a50*/  IADD3 R6, P2, PT, R7, UR8, RZ ;  /* 0x0000000807067c10 */ /* 0x004fc8000ff5e0ff */
[----:B------:R-:W-:-:S05]  /*0a60*/  LEA.HI.X.SX32 R7, R7, UR9, 0x1, P2 ;  /* 0x0000000907077c11 */ /* 0x000fca00090f0eff */
[----:B------:R0:W-:Y:S04]  /*0a70*/  STG.E.U8 desc[UR4][R6.64], RZ ;  /* 0x000000ff06007986 */ /* 0x0001e8000c101104 */
[----:B------:R0:W-:Y:S04]  /*0a80*/  STG.E.U8 desc[UR4][R6.64+0x1], RZ ;  /* 0x000001ff06007986 */ /* 0x0001e8000c101104 */
[----:B------:R0:W-:Y:S04]  /*0a90*/  STG.E.U8 desc[UR4][R6.64+0x2], RZ ;  /* 0x000002ff06007986 */ /* 0x0001e8000c101104 */
[----:B------:R0:W-:Y:S02]  /*0aa0*/  STG.E.U8 desc[UR4][R6.64+0x3], RZ ;  /* 0x000003ff06007986 */ /* 0x0001e4000c101104 */
.L_x_6:
[----:B------:R-:W-:Y:S05]  /*0ab0*/  BSYNC.RECONVERGENT B1 ;  /* 0x0000000000017941 */ /* 0x000fea0003800200 */
.L_x_5:
[----:B------:R-:W-:Y:S05]  /*0ac0*/  @!P1 BRA `(.L_x_1) ;  /* 0x00000000004c9947 */ /* 0x000fea0003800000 */
[----:B------:R-:W-:Y:S01]  /*0ad0*/  LOP3.LUT P2, RZ, R15, 0x1, RZ, 0xc0, !PT ;  /* 0x000000010fff7812 */ /* 0x000fe2000784c0ff */
[----:B------:R-:W-:Y:S01]  /*0ae0*/  BSSY.RECONVERGENT B1, `(.L_x_7) ;  /* 0x000000d000017945 */ /* 0x000fe20003800200 */
[----:B------:R-:W-:-:S11]  /*0af0*/  ISETP.NE.AND P1, PT, R17, 0x1, PT ;  /* 0x000000011100780c */ /* 0x000fd60003f25270 */
[----:B------:R-:W2:Y:S08]  /*0b00*/  @P2 LDC R12, c[0x0][0x3a0] ;  /* 0x0000e800ff0c2b82 */ /* 0x000eb00000000800 */
[----:B0-----:R-:W0:Y:S01]  /*0b10*/  @P2 LDC.64 R6, c[0x0][0x390] ;  /* 0x0000e400ff062b82 */ /* 0x001e220000000a00 */
[----:B------:R-:W-:Y:S05]  /*0b20*/  @!P1 BRA `(.L_x_8) ;  /* 0x0000000000209947 */ /* 0x000fea0003800000 */
[----:B------:R-:W1:Y:S01]  /*0b30*/  LDCU UR6, c[0x0][0x3a0] ;  /* 0x00007400ff0677ac */ /* 0x000e620008000800 */
[----:B------:R-:W3:Y:S01]  /*0b40*/  LDCU.64 UR8, c[0x0][0x390] ;  /* 0x00007200ff0877ac */ /* 0x000ee20008000a00 */
[----:B-1----:R-:W-:Y:S02]  /*0b50*/  IMAD R9, R4, UR6, R11 ;  /* 0x0000000604097c24 */ /* 0x002fe4000f8e020b */
[----:B------:R-:W-:-:S03]  /*0b60*/  VIADD R11, R11, 0x2 ;  /* 0x000000020b0b7836 */ /* 0x000fc60000000000 */
[----:B---3--:R-:W-:-:S04]  /*0b70*/  IADD3 R8, P1, PT, R9, UR8, RZ ;  /* 0x0000000809087c10 */ /* 0x008fc8000ff3e0ff */
[----:B------:R-:W-:-:S05]  /*0b80*/  LEA.HI.X.SX32 R9, R9, UR9, 0x1, P1 ;  /* 0x0000000909097c11 */ /* 0x000fca00088f0eff */
[----:B------:R3:W-:Y:S04]  /*0b90*/  STG.E.U8 desc[UR4][R8.64], RZ ;  /* 0x000000ff08007986 */ /* 0x0007e8000c101104 */
[----:B------:R3:W-:Y:S02]  /*0ba0*/  STG.E.U8 desc[UR4][R8.64+0x1], RZ ;  /* 0x000001ff08007986 */ /* 0x0007e4000c101104 */
.L_x_8:
[----:B------:R-:W-:Y:S05]  /*0bb0*/  BSYNC.RECONVERGENT B1 ;  /* 0x0000000000017941 */ /* 0x000fea0003800200 */
.L_x_7:
[----:B-123--:R-:W-:-:S05]  /*0bc0*/  @P2 IMAD R8, R4, R12, R11 ;  /* 0x0000000c04082224 */ /* 0x00efca00078e020b */
[----:B0-----:R-:W-:-:S04]  /*0bd0*/  @P2 IADD3 R6, P1, PT, R8, R6, RZ ;  /* 0x0000000608062210 */ /* 0x001fc80007f3e0ff */
[----:B------:R-:W-:-:S05]  /*0be0*/  @P2 LEA.HI.X.SX32 R7, R8, R7, 0x1, P1 ;  /* 0x0000000708072211 */ /* 0x000fca00008f0eff */
[----:B------:R2:W-:Y:S04]  /*0bf0*/  @P2 STG.E.U8 desc[UR4][R6.64], RZ ;  /* 0x000000ff06002986 */ /* 0x0005e8000c101104 */
.L_x_1:
[----:B------:R-:W-:Y:S05]  /*0c00*/  BSYNC.RECONVERGENT B0 ;  /* 0x0000000000007941 */ /* 0x000fea0003800200 */
.L_x_0:
[C---:B------:R-:W-:Y:S01]  /*0c10*/  ISETP.NE.AND P1, PT, R4.reuse, R3, PT ;  /* 0x000000030400720c */ /* 0x040fe20003f25270 */
[----:B------:R-:W-:-:S12]  /*0c20*/  VIADD R4, R4, 0x1 ;  /* 0x0000000104047836 */ /* 0x000fd80000000000 */
[----:B------:R-:W-:Y:S05]  /*0c30*/  @P1 BRA `(.L_x_9) ;  /* 0xfffffff800ec1947 */ /* 0x000fea000383ffff */
[----:B------:R-:W-:Y:S05]  /*0c40*/  EXIT ;  /* 0x000000000000794d */ /* 0x000fea0003800000 */
.L_x_10:
[----:B------:R-:W-:-:S00]  /*0c50*/  BRA `(.L_x_10) ;  /* 0xfffffffc00fc7947 */ /* 0x000fc0000383ffff */
[----:B------:R-:W-:-:S00]  /*0c60*/  NOP ;  /* 0x0000000000007918 */ /* 0x000fc00000000000 */
        /* <DEDUP_REMOVED lines=9> */
.L_x_18:


//--------------------- .text._Z25get_intramap_stdp_winnersPiS_PfS_S0_PbS1_S_iiiii --------------------------
	.section	.text._Z25get_intramap_stdp_winnersPiS_PfS_S0_PbS1_S_iiiii,"ax",@progbits
	.align	128
        .global         _Z25get_intramap_stdp_winnersPiS_PfS_S0_PbS1_S_iiiii
        .type           _Z25get_intramap_stdp_winnersPiS_PfS_S0_PbS1_S_iiiii,@function
        .size           _Z25get_intramap_stdp_winnersPiS_PfS_S0_PbS1_S_iiiii,(.L_x_19 - _Z25get_intramap_stdp_winnersPiS_PfS_S0_PbS1_S_iiiii)
        .other          _Z25get_intramap_stdp_winnersPiS_PfS_S0_PbS1_S_iiiii,@"STO_CUDA_ENTRY STV_DEFAULT"
_Z25get_intramap_stdp_winnersPiS_PfS_S0_PbS1_S_iiiii:
.text._Z25get_intramap_stdp_winnersPiS_PfS_S0_PbS1_S_iiiii:
[----:B------:R-:W-:Y:S08]  /*0000*/  LDC R1, c[0x0][0x37c] ;  /* 0x0000df00ff017b82 */ /* 0x000ff00000000800 */
[----:B------:R-:W0:Y:S01]  /*0010*/  LDC.64 R2, c[0x0][0x388] ;  /* 0x0000e200ff027b82 */ /* 0x000e220000000a00 */
[----:B------:R-:W0:Y:S02]  /*0020*/  LDCU.64 UR4, c[0x0][0x358] ;  /* 0x00006b00ff0477ac */ /* 0x000e240008000a00 */
[----:B0-----:R-:W2:Y:S01]  /*0030*/  LDG.E R2, desc[UR4][R2.64] ;  /* 0x0000000402027981 */ /* 0x001ea2000c1e1900 */
[----:B------:R-:W0:Y:S01]  /*0040*/  LDCU UR6, c[0x0][0x360] ;  /* 0x00006c00ff0677ac */ /* 0x000e220008000800 */
[----:B------:R-:W0:Y:S01]  /*0050*/  S2R R7, SR_CTAID.X ;  /* 0x0000000000077919 */ /* 0x000e220000002500 */
[----:B------:R-:W0:Y:S02]  /*0060*/  S2R R0, SR_TID.X ;  /* 0x0000000000007919 */ /* 0x000e240000002100 */
[----:B0-----:R-:W-:-:S05]  /*0070*/  IMAD R7, R7, UR6, R0 ;  /* 0x0000000607077c24 */ /* 0x001fca000f8e0200 */
[----:B--2---:R-:W-:-:S13]  /*0080*/  ISETP.GE.AND P0, PT, R7, R2, PT ;  /* 0x000000020700720c */ /* 0x004fda0003f06270 */
[----:B------:R-:W-:Y:S05]  /*0090*/  @P0 EXIT ;  /* 0x000000000000094d */ /* 0x000fea0003800000 */
[----:B------:R-:W0:Y:S01]  /*00a0*/  LDC.64 R4, c[0x0][0x380] ;  /* 0x0000e000ff047b82 */ /* 0x000e220000000a00 */
[----:B------:R-:W1:Y:S01]  /*00b0*/  LDCU UR6, c[0x0][0x3c0] ;  /* 0x00007800ff0677ac */ /* 0x000e620008000800 */
[----:B------:R-:W2:Y:S06]  /*00c0*/  LDCU.64 UR8, c[0x0][0x3a8] ;  /* 0x00007500ff0877ac */ /* 0x000eac0008000a00 */
[----:B------:R-:W3:Y:S08]  /*00d0*/  LDC R3, c[0x0][0x3c4] ;  /* 0x0000f100ff037b82 */ /* 0x000ef00000000800 */
[----:B------:R-:W4:Y:S01]  /*00e0*/  LDC R2, c[0x0][0x3c8] ;  /* 0x0000f200ff027b82 */ /* 0x000f220000000800 */
[----:B0-----:R-:W-:-:S05]  /*00f0*/  IMAD.WIDE R4, R7, 0x4, R4 ;  /* 0x0000000407047825 */ /* 0x001fca00078e0204 */
[----:B------:R0:W5:Y:S01]  /*0100*/  LDG.E R0, desc[UR4][R4.64] ;  /* 0x0000000404007981 */ /* 0x000162000c1e1900 */
[----:B---3--:R-:W-:-:S04]  /*0110*/  IABS R9, R3 ;  /* 0x0000000300097213 */ /* 0x008fc80000000000 */
[----:B------:R-:W3:Y:S08]  /*0120*/  I2F.RP R8, R9 ;  /* 0x0000000900087306 */ /* 0x000ef00000209400 */
[----:B---3--:R-:W3:Y:S02]  /*0130*/  MUFU.RCP R8, R8 ;  /* 0x0000000800087308 */ /* 0x008ee40000001000 */
[----:B---3--:R-:W-:-:S06]  /*0140*/  VIADD R6, R8, 0xffffffe ;  /* 0x0ffffffe08067836 */ /* 0x008fcc0000000000 */
[----:B------:R3:W1:Y:S02]  /*0150*/  F2I.FTZ.U32.TRUNC.NTZ R7, R6 ;  /* 0x0000000600077305 */ /* 0x000664000021f000 */
[----:B---3--:R-:W-:Y:S02]  /*0160*/  IMAD.MOV.U32 R6, RZ, RZ, RZ ;  /* 0x000000ffff067224 */ /* 0x008fe400078e00ff */
[----:B-1----:R-:W-:-:S04]  /*0170*/  IMAD.MOV R10, RZ, RZ, -R7 ;  /* 0x000000ffff0a7224 */ /* 0x002fc800078e0a07 */
[----:B0-----:R-:W-:-:S04]  /*0180*/  IMAD R5, R10, R9, RZ ;  /* 0x000000090a057224 */ /* 0x001fc800078e02ff */
[----:B------:R-:W-:Y:S01]  /*0190*/  IMAD.HI.U32 R7, R7, R5, R6 ;  /* 0x0000000507077227 */ /* 0x000fe200078e0006 */
[----:B----4-:R-:W-:Y:S02]  /*01a0*/  IABS R6, R2 ;  /* 0x0000000200067213 */ /* 0x010fe40000000000 */
[----:B-----5:R-:W-:-:S05]  /*01b0*/  IABS R4, R0 ;  /* 0x0000000000047213 */ /* 0x020fca0000000000 */
[----:B------:R-:W-:Y:S02]  /*01c0*/  IMAD.HI.U32 R5, R7, R4, RZ ;  /* 0x0000000407057227 */ /* 0x000fe400078e00ff */
[----:B------:R-:W0:Y:S03]  /*01d0*/  I2F.RP R7, R6 ;  /* 0x0000000600077306 */ /* 0x000e260000209400 */
[----:B------:R-:W-:-:S05]  /*01e0*/  IADD3 R8, PT, PT, -R5, RZ, RZ ;  /* 0x000000ff05087210 */ /* 0x000fca0007ffe1ff */
[----:B------:R-:W-:-:S05]  /*01f0*/  IMAD R4, R9, R8, R4 ;  /* 0x0000000809047224 */ /* 0x000fca00078e0204 */
[----:B------:R-:W-:Y:S01]  /*0200*/  ISETP.GT.U32.AND P2, PT, R9, R4, PT ;  /* 0x000000040900720c */ /* 0x000fe20003f44070 */
[----:B0-----:R-:W0:-:S12]  /*0210*/  MUFU.RCP R7, R7 ;  /* 0x0000000700077308 */ /* 0x001e180000001000 */
[----:B------:R-:W-:Y:S01]  /*0220*/  @!P2 IMAD.IADD R4, R4, 0x1, -R9 ;  /* 0x000000010404a824 */ /* 0x000fe200078e0a09 */
[----:B------:R-:W-:Y:S02]  /*0230*/  @!P2 IADD3 R5, PT, PT, R5, 0x1, RZ ;  /* 0x000000010505a810 */ /* 0x000fe40007ffe0ff */
[----:B------:R-:W-:Y:S02]  /*0240*/  ISETP.NE.AND P2, PT, R3, RZ, PT ;  /* 0x000000ff0300720c */ /* 0x000fe40003f45270 */
[----:B------:R-:W-:Y:S01]  /*0250*/  ISETP.GE.U32.AND P0, PT, R4, R9, PT ;  /* 0x000000090400720c */ /* 0x000fe20003f06070 */
[----:B0-----:R-:W-:Y:S01]  /*0260*/  VIADD R8, R7, 0xffffffe ;  /* 0x0ffffffe07087836 */ /* 0x001fe20000000000 */
[----:B------:R-:W-:-:S03]  /*0270*/  LOP3.LUT R4, R0, R3, RZ, 0x3c, !PT ;  /* 0x0000000300047212 */ /* 0x000fc600078e3cff */
[----:B------:R0:W1:Y:S01]  /*0280*/  F2I.FTZ.U32.TRUNC.NTZ R9, R8 ;  /* 0x0000000800097305 */ /* 0x000062000021f000 */
[----:B------:R-:W-:Y:S02]  /*0290*/  ISETP.GE.AND P1, PT, R4, RZ, PT ;  /* 0x000000ff0400720c */ /* 0x000fe40003f26270 */
[----:B------:R-:W3:Y:S05]  /*02a0*/  LDC R4, c[0x0][0x3d0] ;  /* 0x0000f400ff047b82 */ /* 0x000eea0000000800 */
[----:B------:R-:W-:Y:S02]  /*02b0*/  @P0 VIADD R5, R5, 0x1 ;  /* 0x0000000105050836 */ /* 0x000fe40000000000 */
[----:B0-----:R-:W-:-:S04]  /*02c0*/  IMAD.MOV.U32 R8, RZ, RZ, RZ ;  /* 0x000000ffff087224 */ /* 0x001fc800078e00ff */
[----:B------:R-:W-:Y:S01]  /*02d0*/  @!P1 IMAD.MOV R5, RZ, RZ, -R5 ;  /* 0x000000ffff059224 */ /* 0x000fe200078e0a05 */
[----:B------:R-:W-:Y:S02]  /*02e0*/  @!P2 LOP3.LUT R5, RZ, R3, RZ, 0x33, !PT ;  /* 0x00000003ff05a212 */ /* 0x000fe400078e33ff */
[----:B-1----:R-:W-:-:S03]  /*02f0*/  IADD3 R11, PT, PT, RZ, -R9, RZ ;  /* 0x80000009ff0b7210 */ /* 0x002fc60007ffe0ff */
[----:B------:R-:W-:Y:S02]  /*0300*/  IMAD.MOV R7, RZ, RZ, -R5 ;  /* 0x000000ffff077224 */ /* 0x000fe400078e0a05 */
[----:B------:R-:W-:Y:S02]  /*0310*/  IMAD R11, R11, R6, RZ ;  /* 0x000000060b0b7224 */ /* 0x000fe400078e02ff */
[----:B------:R-:W-:Y:S02]  /*0320*/  IMAD R3, R3, R7, R0 ;  /* 0x0000000703037224 */ /* 0x000fe400078e0200 */
[----:B------:R-:W-:Y:S01]  /*0330*/  IMAD.HI.U32 R8, R9, R11, R8 ;  /* 0x0000000b09087227 */ /* 0x000fe200078e0008 */
[----:B---3--:R-:W-:Y:S02]  /*0340*/  IABS R7, R4 ;  /* 0x0000000400077213 */ /* 0x008fe40000000000 */
[----:B------:R-:W-:-:S04]  /*0350*/  IABS R10, R3 ;  /* 0x00000003000a7213 */ /* 0x000fc80000000000 */
[----:B------:R-:W-:Y:S02]  /*0360*/  MOV R9, R10 ;  /* 0x0000000a00097202 */ /* 0x000fe40000000f00 */
[----:B------:R-:W0:Y:S03]  /*0370*/  I2F.RP R10, R7 ;  /* 0x00000007000a7306 */ /* 0x000e260000209400 */
[----:B------:R-:W-:-:S04]  /*0380*/  IMAD.HI.U32 R8, R8, R9, RZ ;  /* 0x0000000908087227 */ /* 0x000fc800078e00ff */
[----:B------:R-:W-:-:S04]  /*0390*/  IMAD.MOV R11, RZ, RZ, -R8 ;  /* 0x000000ffff0b7224 */ /* 0x000fc800078e0a08 */
[C---:B------:R-:W-:Y:S01]  /*03a0*/  IMAD R9, R6.reuse, R11, R9 ;  /* 0x0000000b06097224 */ /* 0x040fe200078e0209 */
[----:B0-----:R-:W0:Y:S04]  /*03b0*/  MUFU.RCP R10, R10 ;  /* 0x0000000a000a7308 */ /* 0x001e280000001000 */
[----:B------:R-:W-:-:S13]  /*03c0*/  ISETP.GT.U32.AND P2, PT, R6, R9, PT ;  /* 0x000000090600720c */ /* 0x000fda0003f44070 */
[----:B------:R-:W-:Y:S02]  /*03d0*/  @!P2 IMAD.IADD R9, R9, 0x1, -R6 ;  /* 0x000000010909a824 */ /* 0x000fe400078e0a06 */
[----:B------:R-:W-:Y:S01]  /*03e0*/  @!P2 VIADD R8, R8, 0x1 ;  /* 0x000000010808a836 */ /* 0x000fe20000000000 */
[----:B0-----:R-:W-:Y:S02]  /*03f0*/  IADD3 R12, PT, PT, R10, 0xffffffe, RZ ;  /* 0x0ffffffe0a0c7810 */ /* 0x001fe40007ffe0ff */
[----:B------:R-:W-:Y:S02]  /*0400*/  ISETP.GE.U32.AND P0, PT, R9, R6, PT ;  /* 0x000000060900720c */ /* 0x000fe40003f06070 */
[----:B------:R-:W0:Y:S01]  /*0410*/  F2I.FTZ.U32.TRUNC.NTZ R9, R12 ;  /* 0x0000000c00097305 */ /* 0x000e22000021f000 */
[----:B------:R-:W-:Y:S02]  /*0420*/  LOP3.LUT R6, R3, R2, RZ, 0x3c, !PT ;  /* 0x0000000203067212 */ /* 0x000fe400078e3cff */
[----:B------:R-:W-:-:S02]  /*0430*/  ISETP.NE.AND P2, PT, R2, RZ, PT ;  /* 0x000000ff0200720c */ /* 0x000fc40003f45270 */
[----:B------:R-:W-:-:S06]  /*0440*/  ISETP.GE.AND P1, PT, R6, RZ, PT ;  /* 0x000000ff0600720c */ /* 0x000fcc0003f26270 */
[----:B------:R-:W-:Y:S02]  /*0450*/  @P0 VIADD R8, R8, 0x1 ;  /* 0x0000000108080836 */ /* 0x000fe40000000000 */
[----:B0-----:R-:W-:-:S03]  /*0460*/  IMAD.MOV R6, RZ, RZ, -R9 ;  /* 0x000000ffff067224 */ /* 0x001fc600078e0a09 */
[----:B------:R-:W-:Y:S01]  /*0470*/  MOV R11, R8 ;  /* 0x00000008000b7202 */ /* 0x000fe20000000f00 */
[----:B------:R-:W-:Y:S02]  /*0480*/  HFMA2 R8, -RZ, RZ, 0, 0 ;  /* 0x00000000ff087431 */ /* 0x000fe400000001ff */
[----:B------:R-:W-:Y:S02]  /*0490*/  IMAD R13, R6, R7, RZ ;  /* 0x00000007060d7224 */ /* 0x000fe400078e02ff */
[----:B------:R-:W-:Y:S01]  /*04a0*/  @!P1 IMAD.MOV R11, RZ, RZ, -R11 ;  /* 0x000000ffff0b9224 */ /* 0x000fe200078e0a0b */
[----:B------:R-:W-:-:S04]  /*04b0*/  @!P2 LOP3.LUT R11, RZ, R2, RZ, 0x33, !PT ;  /* 0x00000002ff0ba212 */ /* 0x000fc800078e33ff */
[----:B------:R-:W-:Y:S01]  /*04c0*/  IABS R2, R11 ;  /* 0x0000000b00027213 */ /* 0x000fe20000000000 */
[----:B------:R-:W-:Y:S01]  /*04d0*/  IMAD.HI.U32 R8, R9, R13, R8 ;  /* 0x0000000d09087227 */ /* 0x000fe200078e0008 */
[----:B------:R-:W-:-:S04]  /*04e0*/  LOP3.LUT R11, R11, R4, RZ, 0x3c, !PT ;  /* 0x000000040b0b7212 */ /* 0x000fc800078e3cff */
[----:B------:R-:W-:Y:S01]  /*04f0*/  ISETP.GE.AND P1, PT, R11, RZ, PT ;  /* 0x000000ff0b00720c */ /* 0x000fe20003f26270 */
[----:B------:R-:W-:-:S04]  /*0500*/  IMAD.HI.U32 R8, R8, R2, RZ ;  /* 0x0000000208087227 */ /* 0x000fc800078e00ff */
[----:B------:R-:W-:-:S04]  /*0510*/  IMAD.MOV R6, RZ, RZ, -R8 ;  /* 0x000000ffff067224 */ /* 0x000fc800078e0a08 */
[----:B------:R-:W-:-:S05]  /*0520*/  IMAD R2, R7, R6, R2 ;  /* 0x0000000607027224 */ /* 0x000fca00078e0202 */
[----:B------:R-:W-:-:S13]  /*0530*/  ISETP.GT.U32.AND P2, PT, R7, R2, PT ;  /* 0x000000020700720c */ /* 0x000fda0003f44070 */
[----:B------:R-:W-:Y:S01]  /*0540*/  @!P2 IMAD.IADD R2, R2, 0x1, -R7 ;  /* 0x000000010202a824 */ /* 0x000fe200078e0a07 */
[----:B------:R-:W-:Y:S02]  /*0550*/  @!P2 IADD3 R8, PT, PT, R8, 0x1, RZ ;  /* 0x000000010808a810 */ /* 0x000fe40007ffe0ff */
[----:B------:R-:W-:Y:S02]  /*0560*/  ISETP.NE.AND P2, PT, R4, RZ, PT ;  /* 0x000000ff0400720c */ /* 0x000fe40003f45270 */
[----:B------:R-:W-:-:S13]  /*0570*/  ISETP.GE.U32.AND P0, PT, R2, R7, PT ;  /* 0x000000070200720c */ /* 0x000fda0003f06070 */
[----:B------:R-:W-:-:S04]  /*0580*/  @P0 VIADD R8, R8, 0x1 ;  /* 0x0000000108080836 */ /* 0x000fc80000000000 */
[----:B------:R-:W-:Y:S01]  /*0590*/  @!P1 IMAD.MOV R8, RZ, RZ, -R8 ;  /* 0x000000ffff089224 */ /* 0x000fe200078e0a08 */
[----:B------:R-:W-:-:S05]  /*05a0*/  @!P2 LOP3.LUT R8, RZ, R4, RZ, 0x33, !PT ;  /* 0x00000004ff08a212 */ /* 0x000fca00078e33ff */
[----:B------:R-:W-:-:S05]  /*05b0*/  IMAD R11, R8, UR6, R5 ;  /* 0x00000006080b7c24 */ /* 0x000fca000f8e0205 */
[----:B--2---:R-:W-:-:S04]  /*05c0*/  IADD3 R4, P0, PT, R11, UR8, RZ ;  /* 0x000000080b047c10 */ /* 0x004fc8000ff1e0ff */
[----:B------:R-:W-:-:S05]  /*05d0*/  LEA.HI.X.SX32 R5, R11, UR9, 0x1, P0 ;  /* 0x000000090b057c11 */ /* 0x000fca00080f0eff */
[----:B------:R-:W2:Y:S02]  /*05e0*/  LDG.E.U8 R4, desc[UR4][R4.64] ;  /* 0x0000000404047981 */ /* 0x000ea4000c1e1100 */
[----:B--2---:R-:W-:-:S13]  /*05f0*/  ISETP.NE.AND P0, PT, R4, RZ, PT ;  /* 0x000000ff0400720c */ /* 0x004fda0003f05270 */
[----:B------:R-:W-:Y:S05]  /*0600*/  @!P0 EXIT ;  /* 0x000000000000894d */ /* 0x000fea0003800000 */
[----:B------:R-:W0:Y:S02]  /*0610*/  LDCU.64 UR6, c[0x0][0x3b0] ;  /* 0x00007600ff0677ac */ /* 0x000e240008000a00 */
[----:B0-----:R-:W-:-:S04]  /*0620*/  IADD3 R2, P0, PT, R3, UR6, RZ ;  /* 0x0000000603027c10 */ /* 0x001fc8000ff1e0ff */
[----:B------:R-:W-:-:S05]  /*0630*/  LEA.HI.X.SX32 R3, R3, UR7, 0x1, P0 ;  /* 0x0000000703037c11 */ /* 0x000fca00080f0eff */
[----:B------:R-:W2:Y:S02]  /*0640*/  LDG.E.U8 R2, desc[UR4][R2.64] ;  /* 0x0000000402027981 */ /* 0x000ea4000c1e1100 */
[----:B--2---:R-:W-:-:S13]  /*0650*/  ISETP.NE.AND P0, PT, R2, RZ, PT ;  /* 0x000000ff0200720c */ /* 0x004fda0003f05270 */
[----:B------:R-:W-:Y:S05]  /*0660*/  @!P0 EXIT ;  /* 0x000000000000894d */ /* 0x000fea0003800000 */
[----:B------:R-:W0:Y:S01]  /*0670*/  LDC.64 R6, c[0x0][0x3a0] ;  /* 0x0000e800ff067b82 */ /* 0x000e220000000a00 */
[----:B------:R-:W-:Y:S07]  /*0680*/  BSSY B0, `(.L_x_11) ;  /* 0x000000d000007945 */ /* 0x000fee0003800000 */
[----:B------:R-:W1:Y:S08]  /*0690*/  LDC.64 R8, c[0x0][0x398] ;  /* 0x0000e600ff087b82 */ /* 0x000e700000000a00 */
[----:B------:R-:W2:Y:S08]  /*06a0*/  LDC.64 R2, c[0x0][0x390] ;  /* 0x0000e400ff027b82 */ /* 0x000eb00000000a00 */
[----:B------:R-:W3:Y:S01]  /*06b0*/  LDC.64 R4, c[0x0][0x3b8] ;  /* 0x0000ee00ff047b82 */ /* 0x000ee20000000a00 */
[----:B0-----:R-:W-:-:S04]  /*06c0*/  IMAD.WIDE R6, R11, 0x4, R6 ;  /* 0x000000040b067825 */ /* 0x001fc800078e0206 */
[----:B-1----:R-:W-:-:S04]  /*06d0*/  IMAD.WIDE R8, R11, 0x4, R8 ;  /* 0x000000040b087825 */ /* 0x002fc800078e0208 */
[----:B------:R-:W-:Y:S02]  /*06e0*/  HFMA2 R11, -RZ, RZ, 0, 5.9604644775390625e-08 ;  /* 0x00000001ff0b7431 */ /* 0x000fe400000001ff */
[----:B--2---:R-:W-:-:S07]  /*06f0*/  IMAD.WIDE R2, R0, 0x4, R2 ;  /* 0x0000000400027825 */ /* 0x004fce00078e0202 */
.L_x_12:
[----:B------:R-:W-:Y:S01]  /*0700*/  IMAD.MOV.U32 R10, RZ, RZ, RZ ;  /* 0x000000ffff0a7224 */ /* 0x000fe200078e00ff */
[----:B------:R-:W-:Y:S05]  /*0710*/  YIELD ;  /* 0x0000000000007946 */ /* 0x000fea0003800000 */
[----:B---3--:R-:W2:Y:S02]  /*0720*/  ATOMG.E.CAS.STRONG.GPU PT, R10, [R4], R10, R11 ;  /* 0x0000000a040a73a9 */ /* 0x008ea400001ee10b */
[----:B--2---:R-:W-:-:S13]  /*0730*/  ISETP.NE.AND P0, PT, R10, RZ, PT ;  /* 0x000000ff0a00720c */ /* 0x004fda0003f05270 */
[----:B------:R-:W-:Y:S05]  /*0740*/  @P0 BRA `(.L_x_12) ;  /* 0xfffffffc00ec0947 */ /* 0x000fea000383ffff */
[----:B------:R-:W-:Y:S05]  /*0750*/  BSYNC B0 ;  /* 0x0000000000007941 */ /* 0x000fea0003800000 */
.L_x_11:
[----:B------:R-:W2:Y:S04]  /*0760*/  LDG.E R3, desc[UR4][R2.64] ;  /* 0x0000000402037981 */ /* 0x000ea8000c1e1900 */
[----:B------:R-:W2:Y:S02]  /*0770*/  LDG.E R10, desc[UR4][R6.64] ;  /* 0x00000004060a7981 */ /* 0x000ea4000c1e1900 */
[----:B--2---:R-:W-:-:S13]  /*0780*/  FSETP.GT.AND P0, PT, R3, R10, PT ;  /* 0x0000000a0300720b */ /* 0x004fda0003f04000 */
[----:B------:R-:W-:Y:S04]  /*0790*/  @P0 STG.E desc[UR4][R6.64], R3 ;  /* 0x0000000306000986 */ /* 0x000fe8000c101904 */
[----:B------:R-:W-:Y:S04]  /*07a0*/  @P0 STG.E desc[UR4][R8.64], R0 ;  /* 0x0000000008000986 */ /* 0x000fe8000c101904 */
[----:B------:R-:W-:Y:S01]  /*07b0*/  ATOMG.E.EXCH.STRONG.GPU PT, RZ, desc[UR4][R4.64], RZ ;  /* 0x800000ff04ff79a8 */ /* 0x000fe2000c1ef104 */
[----:B------:R-:W-:Y:S05]  /*07c0*/  EXIT ;  /* 0x000000000000794d */ /* 0x000fea0003800000 */
.L_x_13:
        /* <DEDUP_REMOVED lines=11> */
.L_x_19:


//--------------------- .text._Z12clean_spikesPiS_PfPbS_S1_S_S_S_i --------------------------
	.section	.text._Z12clean_spikesPiS_PfPbS_S1_S_S_S_i,"ax",@progbits
	.align	128
        .global         _Z12clean_spikesPiS_PfPbS_S1_S_S_S_i
        .type           _Z12clean_spikesPiS_PfPbS_S1_S_S_S_i,@function
        .size           _Z12clean_spikesPiS_PfPbS_S1_S_S_S_i,(.L_x_20 - _Z12clean_spikesPiS_PfPbS_S1_S_S_S_i)
        .other          _Z12clean_spikesPiS_PfPbS_S1_S_S_S_i,@"STO_CUDA_ENTRY STV_DEFAULT"
_Z12clean_spikesPiS_PfPbS_S1_S_S_S_i:
.text._Z12clean_spikesPiS_PfPbS_S1_S_S_S_i:
        /* <DEDUP_REMOVED lines=10> */
[----:B------:R-:W0:Y:S08]  /*00a0*/  LDC.64 R2, c[0x0][0x380] ;  /* 0x0000e000ff027b82 */ /* 0x000e300000000a00 */
[----:B------:R-:W1:Y:S01]  /*00b0*/  LDC R7, c[0x0][0x3c8] ;  /* 0x0000f200ff077b82 */ /* 0x000e620000000800 */
[----:B0-----:R-:W-:-:S05]  /*00c0*/  IMAD.WIDE R2, R5, 0x4, R2 ;  /* 0x0000000405027825 */ /* 0x001fca00078e0202 */
[----:B------:R-:W2:Y:S01]  /*00d0*/  LDG.E R0, desc[UR4][R2.64] ;  /* 0x0000000402007981 */ /* 0x000ea2000c1e1900 */
[----:B-1----:R-:W-:-:S04]  /*00e0*/  IABS R8, R7 ;  /* 0x0000000700087213 */ /* 0x002fc80000000000 */
[----:B------:R-:W0:Y:S08]  /*00f0*/  I2F.RP R6, R8 ;  /* 0x0000000800067306 */ /* 0x000e300000209400 */
[----:B0-----:R-:W0:Y:S02]  /*0100*/  MUFU.RCP R6, R6 ;  /* 0x0000000600067308 */ /* 0x001e240000001000 */
[----:B0-----:R-:W-:-:S06]  /*0110*/  VIADD R4, R6, 0xffffffe ;  /* 0x0ffffffe06047836 */ /* 0x001fcc0000000000 */
[----:B------:R0:W1:Y:S02]  /*0120*/  F2I.FTZ.U32.TRUNC.NTZ R5, R4 ;  /* 0x0000000400057305 */ /* 0x000064000021f000 */
[----:B0-----:R-:W-:Y:S02]  /*0130*/  IMAD.MOV.U32 R4, RZ, RZ, RZ ;  /* 0x000000ffff047224 */ /* 0x001fe400078e00ff */
[----:B-1----:R-:W-:-:S04]  /*0140*/  IMAD.MOV R9, RZ, RZ, -R5 ;  /* 0x000000ffff097224 */ /* 0x002fc800078e0a05 */
[----:B------:R-:W-:-:S04]  /*0150*/  IMAD R9, R9, R8, RZ ;  /* 0x0000000809097224 */ /* 0x000fc800078e02ff */
[----:B------:R-:W-:Y:S01]  /*0160*/  IMAD.HI.U32 R5, R5, R9, R4 ;  /* 0x0000000905057227 */ /* 0x000fe200078e0004 */
[----:B--2---:R-:W-:Y:S02]  /*0170*/  IABS R2, R0 ;  /* 0x0000000000027213 */ /* 0x004fe40000000000 */
[----:B------:R-:W-:-:S03]  /*0180*/  ISETP.GE.AND P2, PT, R0, RZ, PT ;  /* 0x000000ff0000720c */ /* 0x000fc60003f46270 */
[----:B------:R-:W-:-:S04]  /*0190*/  IMAD.HI.U32 R5, R5, R2, RZ ;  /* 0x0000000205057227 */ /* 0x000fc800078e00ff */
[----:B------:R-:W-:-:S04]  /*01a0*/  IMAD.MOV R5, RZ, RZ, -R5 ;  /* 0x000000ffff057224 */ /* 0x000fc800078e0a05 */
[C---:B------:R-:W-:Y:S02]  /*01b0*/  IMAD R5, R8.reuse, R5, R2 ;  /* 0x0000000508057224 */ /* 0x040fe400078e0202 */
[----:B------:R-:W0:Y:S03]  /*01c0*/  LDC.64 R2, c[0x0][0x3a0] ;  /* 0x0000e800ff027b82 */ /* 0x000e260000000a00 */
[----:B------:R-:W-:-:S13]  /*01d0*/  ISETP.GT.U32.AND P0, PT, R8, R5, PT ;  /* 0x000000050800720c */ /* 0x000fda0003f04070 */
[----:B------:R-:W-:Y:S01]  /*01e0*/  @!P0 IMAD.IADD R5, R5, 0x1, -R8 ;  /* 0x0000000105058824 */ /* 0x000fe200078e0a08 */
[----:B------:R-:W-:-:S04]  /*01f0*/  ISETP.NE.AND P0, PT, R7, RZ, PT ;  /* 0x000000ff0700720c */ /* 0x000fc80003f05270 */
[----:B------:R-:W-:-:S13]  /*0200*/  ISETP.GT.U32.AND P1, PT, R8, R5, PT ;  /* 0x000000050800720c */ /* 0x000fda0003f24070 */
[----:B------:R-:W-:-:S05]  /*0210*/  @!P1 IADD3 R5, PT, PT, R5, -R8, RZ ;  /* 0x8000000805059210 */ /* 0x000fca0007ffe0ff */
[----:B------:R-:W-:-:S04]  /*0220*/  IMAD.MOV.U32 R13, RZ, RZ, R5 ;  /* 0x000000ffff0d7224 */ /* 0x000fc800078e0005 */
[----:B------:R-:W-:Y:S01]  /*0230*/  @!P2 IMAD.MOV R13, RZ, RZ, -R13 ;  /* 0x000000ffff0da224 */ /* 0x000fe200078e0a0d */
[----:B------:R-:W-:-:S05]  /*0240*/  @!P0 LOP3.LUT R13, RZ, R7, RZ, 0x33, !PT ;  /* 0x00000007ff0d8212 */ /* 0x000fca00078e33ff */
[----:B0-----:R-:W-:-:S06]  /*0250*/  IMAD.WIDE R2, R13, 0x4, R2 ;  /* 0x000000040d027825 */ /* 0x001fcc00078e0202 */
[----:B------:R-:W2:Y:S02]  /*0260*/  LDG.E R3, desc[UR4][R2.64] ;  /* 0x0000000402037981 */ /* 0x000ea4000c1e1900 */
[----:B--2---:R-:W-:-:S13]  /*0270*/  ISETP.NE.AND P0, PT, R3, R0, PT ;  /* 0x000000000300720c */ /* 0x004fda0003f05270 */
[----:B------:R-:W-:Y:S05]  /*0280*/  @P0 EXIT ;  /* 0x000000000000094d */ /* 0x000fea0003800000 */
[----:B------:R-:W0:Y:S01]  /*0290*/  S2R R5, SR_LANEID ;  /* 0x0000000000057919 */ /* 0x000e220000000000 */
[----:B------:R-:W-:Y:S01]  /*02a0*/  VOTEU.ANY UR6, UPT, PT ;  /* 0x0000000000067886 */ /* 0x000fe200038e0100 */
[----:B------:R-:W1:Y:S01]  /*02b0*/  LDC.64 R2, c[0x0][0x3c0] ;  /* 0x0000f000ff027b82 */ /* 0x000e620000000a00 */
[----:B------:R-:W0:Y:S01]  /*02c0*/  FLO.U32 R10, UR6 ;  /* 0x00000006000a7d00 */ /* 0x000e2200080e0000 */
[----:B------:R-:W2:Y:S01]  /*02d0*/  S2R R4, SR_LTMASK ;  /* 0x0000000000047919 */ /* 0x000ea20000003900 */
[----:B------:R-:W3:Y:S05]  /*02e0*/  LDCU.64 UR8, c[0x0][0x398] ;  /* 0x00007300ff0877ac */ /* 0x000eea0008000a00 */
[----:B------:R-:W4:Y:S01]  /*02f0*/  LDC.64 R8, c[0x0][0x3b8] ;  /* 0x0000ee00ff087b82 */ /* 0x000f220000000a00 */
[----:B------:R-:W1:Y:S01]  /*0300*/  POPC R11, UR6 ;  /* 0x00000006000b7d09 */ /* 0x000e620008000000 */
[----:B0-----:R-:W-:-:S13]  /*0310*/  ISETP.EQ.U32.AND P0, PT, R10, R5, PT ;  /* 0x000000050a00720c */ /* 0x001fda0003f02070 */
[----:B-1----:R-:W5:Y:S01]  /*0320*/  @P0 ATOMG.E.ADD.STRONG.GPU PT, R11, desc[UR4][R2.64], R11 ;  /* 0x8000000b020b09a8 */ /* 0x002f6200081ef104 */
[----:B--2---:R-:W-:Y:S01]  /*0330*/  LOP3.LUT R12, R4, UR6, RZ, 0xc0, !PT ;  /* 0x00000006040c7c12 */ /* 0x004fe2000f8ec0ff */
[----:B------:R-:W0:Y:S01]  /*0340*/  LDCU.64 UR6, c[0x0][0x3a8] ;  /* 0x00007500ff0677ac */ /* 0x000e220008000a00 */
[----:B------:R-:W-:Y:S01]  /*0350*/  IMAD.MOV.U32 R14, RZ, RZ, 0x1 ;  /* 0x00000001ff0e7424 */ /* 0x000fe200078e00ff */
[----:B---3--:R-:W-:-:S03]  /*0360*/  IADD3 R4, P0, PT, R0, UR8, RZ ;  /* 0x0000000800047c10 */ /* 0x008fc6000ff1e0ff */
[----:B------:R-:W1:Y:S01]  /*0370*/  POPC R12, R12 ;  /* 0x0000000c000c7309 */ /* 0x000e620000000000 */
[----:B0-----:R-:W-:-:S04]  /*0380*/  IADD3 R6, P1, PT, R13, UR6, RZ ;  /* 0x000000060d067c10 */ /* 0x001fc8000ff3e0ff */
[----:B------:R-:W-:Y:S01]  /*0390*/  LEA.HI.X.SX32 R7, R13, UR7, 0x1, P1 ;  /* 0x000000070d077c11 */ /* 0x000fe200088f0eff */
[----:B-----5:R-:W1:Y:S02]  /*03a0*/  SHFL.IDX PT, R5, R11, R10, 0x1f ;  /* 0x00001f0a0b057589 */ /* 0x020e6400000e0000 */
[----:B-1----:R-:W-:-:S05]  /*03b0*/  IADD3 R5, PT, PT, R5, R12, RZ ;  /* 0x0000000c05057210 */ /* 0x002fca0007ffe0ff */
[----:B----4-:R-:W-:Y:S01]  /*03c0*/  IMAD.WIDE R2, R5, 0x4, R8 ;  /* 0x0000000405027825 */ /* 0x010fe200078e0208 */
[----:B------:R-:W-:Y:S02]  /*03d0*/  LEA.HI.X.SX32 R5, R0, UR9, 0x1, P0 ;  /* 0x0000000900057c11 */ /* 0x000fe400080f0eff */
[----:B------:R-:W-:Y:S02]  /*03e0*/  PRMT R8, R14, 0x7610, R8 ;  /* 0x000076100e087816 */ /* 0x000fe40000000008 */
[----:B------:R-:W-:Y:S04]  /*03f0*/  STG.E desc[UR4][R2.64], R0 ;  /* 0x0000000002007986 */ /* 0x000fe8000c101904 */
[----:B------:R-:W-:Y:S04]  /*0400*/  STG.E.U8 desc[UR4][R4.64], R8 ;  /* 0x0000000804007986 */ /* 0x000fe8000c101104 */
[----:B------:R-:W-:Y:S01]  /*0410*/  STG.E.U8 desc[UR4][R6.64], RZ ;  /* 0x000000ff06007986 */ /* 0x000fe2000c101104 */
[----:B------:R-:W-:Y:S05]  /*0420*/  EXIT ;  /* 0x000000000000794d */ /* 0x000fea0003800000 */
.L_x_14:
        /* <DEDUP_REMOVED lines=13> */
.L_x_20:


//--------------------- .text._Z27get_intermap_firing_winnersPiS_PfS_S0_S_i --------------------------
	.section	.text._Z27get_intermap_firing_winnersPiS_PfS_S0_S_i,"ax",@progbits
	.align	128
        .global         _Z27get_intermap_firing_winnersPiS_PfS_S0_S_i
        .type           _Z27get_intermap_firing_winnersPiS_PfS_S0_S_i,@function
        .size           _Z27get_intermap_firing_winnersPiS_PfS_S0_S_i,(.L_x_21 - _Z27get_intermap_firing_winnersPiS_PfS_S0_S_i)
        .other          _Z27get_intermap_firing_winnersPiS_PfS_S0_S_i,@"STO_CUDA_ENTRY STV_DEFAULT"
_Z27get_intermap_firing_winnersPiS_PfS_S0_S_i:
.text._Z27get_intermap_firing_winnersPiS_PfS_S0_S_i:
        /* <DEDUP_REMOVED lines=10> */
[----:B------:R-:W0:Y:S02]  /*00a0*/  LDC.64 R4, c[0x0][0x380] ;  /* 0x0000e000ff047b82 */ /* 0x000e240000000a00 */
[----:B0-----:R-:W-:-:S05]  /*00b0*/  IMAD.WIDE R4, R7, 0x4, R4 ;  /* 0x0000000407047825 */ /* 0x001fca00078e0204 */
[----:B------:R0:W5:Y:S01]  /*00c0*/  LDG.E R0, desc[UR4][R4.64] ;  /* 0x0000000404007981 */ /* 0x000162000c1e1900 */
[----:B------:R-:W1:Y:S01]  /*00d0*/  LDC.64 R2, c[0x0][0x3a8] ;  /* 0x0000ea00ff027b82 */ /* 0x000e620000000a00 */
[----:B------:R-:W-:Y:S01]  /*00e0*/  BSSY B0, `(.L_x_15) ;  /* 0x0000007000007945 */ /* 0x000fe20003800000 */
[----:B------:R-:W-:-:S07]  /*00f0*/  IMAD.MOV.U32 R7, RZ, RZ, 0x1 ;  /* 0x00000001ff077424 */ /* 0x000fce00078e00ff */
.L_x_16:
[----:B------:R-:W-:Y:S01]  /*0100*/  IMAD.MOV.U32 R6, RZ, RZ, RZ ;  /* 0x000000ffff067224 */ /* 0x000fe200078e00ff */
[----:B------:R-:W-:Y:S05]  /*0110*/  YIELD ;  /* 0x0000000000007946 */ /* 0x000fea0003800000 */
[----:B01----:R-:W2:Y:S02]  /*0120*/  ATOMG.E.CAS.STRONG.GPU PT, R4, [R2], R6, R7 ;  /* 0x00000006020473a9 */ /* 0x003ea400001ee107 */
[----:B--2---:R-:W-:-:S13]  /*0130*/  ISETP.NE.AND P0, PT, R4, RZ, PT ;  /* 0x000000ff0400720c */ /* 0x004fda0003f05270 */
[----:B------:R-:W-:Y:S05]  /*0140*/  @P0 BRA `(.L_x_16) ;  /* 0xfffffffc00ec0947 */ /* 0x000fea000383ffff */
[----:B------:R-:W-:Y:S05]  /*0150*/  BSYNC B0 ;  /* 0x0000000000007941 */ /* 0x000fea0003800000 */
.L_x_15:
[----:B------:R-:W0:Y:S01]  /*0160*/  LDC R10, c[0x0][0x3b0] ;  /* 0x0000ec00ff0a7b82 */ /* 0x000e220000000800 */
[----:B-----5:R-:W-:Y:S02]  /*0170*/  ISETP.GE.AND P2, PT, R0, RZ, PT ;  /* 0x000000ff0000720c */ /* 0x020fe40003f46270 */
[----:B0-----:R-:W-:-:S04]  /*0180*/  IABS R9, R10 ;  /* 0x0000000a00097213 */ /* 0x001fc80000000000 */
[----:B------:R-:W0:Y:S08]  /*0190*/  I2F.RP R6, R9 ;  /* 0x0000000900067306 */ /* 0x000e300000209400 */
[----:B0-----:R-:W0:Y:S02]  /*01a0*/  MUFU.RCP R6, R6 ;  /* 0x0000000600067308 */ /* 0x001e240000001000 */
[----:B0-----:R-:W-:-:S06]  /*01b0*/  IADD3 R4, PT, PT, R6, 0xffffffe, RZ ;  /* 0x0ffffffe06047810 */ /* 0x001fcc0007ffe0ff */
[----:B------:R0:W1:Y:S02]  /*01c0*/  F2I.FTZ.U32.TRUNC.NTZ R5, R4 ;  /* 0x0000000400057305 */ /* 0x000064000021f000 */
[----:B0-----:R-:W-:Y:S02]  /*01d0*/  HFMA2 R4, -RZ, RZ, 0, 0 ;  /* 0x00000000ff047431 */ /* 0x001fe400000001ff */
[----:B-1----:R-:W-:-:S04]  /*01e0*/  IMAD.MOV R8, RZ, RZ, -R5 ;  /* 0x000000ffff087224 */ /* 0x002fc800078e0a05 */
[----:B------:R-:W-:Y:S01]  /*01f0*/  IMAD R7, R8, R9, RZ ;  /* 0x0000000908077224 */ /* 0x000fe200078e02ff */
[----:B------:R-:W-:-:S03]  /*0200*/  IABS R8, R0 ;  /* 0x0000000000087213 */ /* 0x000fc60000000000 */
[----:B------:R-:W-:Y:S02]  /*0210*/  IMAD.HI.U32 R5, R5, R7, R4 ;  /* 0x0000000705057227 */ /* 0x000fe400078e0004 */
[----:B------:R-:W0:Y:S04]  /*0220*/  LDC.64 R6, c[0x0][0x3a0] ;  /* 0x0000e800ff067b82 */ /* 0x000e280000000a00 */
[----:B------:R-:W-:-:S04]  /*0230*/  IMAD.HI.U32 R5, R5, R8, RZ ;  /* 0x0000000805057227 */ /* 0x000fc800078e00ff */
[----:B------:R-:W-:-:S04]  /*0240*/  IMAD.MOV R5, RZ, RZ, -R5 ;  /* 0x000000ffff057224 */ /* 0x000fc800078e0a05 */
[C---:B------:R-:W-:Y:S02]  /*0250*/  IMAD R8, R9.reuse, R5, R8 ;  /* 0x0000000509087224 */ /* 0x040fe400078e0208 */
[----:B------:R-:W1:Y:S03]  /*0260*/  LDC.64 R4, c[0x0][0x390] ;  /* 0x0000e400ff047b82 */ /* 0x000e660000000a00 */
[----:B------:R-:W-:-:S13]  /*0270*/  ISETP.GT.U32.AND P0, PT, R9, R8, PT ;  /* 0x000000080900720c */ /* 0x000fda0003f04070 */
[----:B------:R-:W-:Y:S02]  /*0280*/  @!P0 IADD3 R8, PT, PT, R8, -R9, RZ ;  /* 0x8000000908088210 */ /* 0x000fe40007ffe0ff */
[----:B------:R-:W-:Y:S02]  /*0290*/  ISETP.NE.AND P0, PT, R10, RZ, PT ;  /* 0x000000ff0a00720c */ /* 0x000fe40003f05270 */
[----:B------:R-:W-:Y:S01]  /*02a0*/  ISETP.GT.U32.AND P1, PT, R9, R8, PT ;  /* 0x000000080900720c */ /* 0x000fe20003f24070 */
[----:B-1----:R-:W-:-:S06]  /*02b0*/  IMAD.WIDE R4, R0, 0x4, R4 ;  /* 0x0000000400047825 */ /* 0x002fcc00078e0204 */
[----:B------:R-:W2:Y:S06]  /*02c0*/  LDG.E R5, desc[UR4][R4.64] ;  /* 0x0000000404057981 */ /* 0x000eac000c1e1900 */
[----:B------:R-:W-:-:S05]  /*02d0*/  @!P1 IMAD.IADD R8, R8, 0x1, -R9 ;  /* 0x0000000108089824 */ /* 0x000fca00078e0a09 */
[----:B------:R-:W-:-:S04]  /*02e0*/  MOV R11, R8 ;  /* 0x00000008000b7202 */ /* 0x000fc80000000f00 */
[----:B------:R-:W-:Y:S02]  /*02f0*/  @!P2 IADD3 R11, PT, PT, -R11, RZ, RZ ;  /* 0x000000ff0b0ba210 */ /* 0x000fe40007ffe1ff */
[----:B------:R-:W-:-:S05]  /*0300*/  @!P0 LOP3.LUT R11, RZ, R10, RZ, 0x33, !PT ;  /* 0x0000000aff0b8212 */ /* 0x000fca00078e33ff */
[----:B0-----:R-:W-:-:S05]  /*0310*/  IMAD.WIDE R8, R11, 0x4, R6 ;  /* 0x000000040b087825 */ /* 0x001fca00078e0206 */
[----:B------:R-:W2:Y:S02]  /*0320*/  LDG.E R6, desc[UR4][R8.64] ;  /* 0x0000000408067981 */ /* 0x000ea4000c1e1900 */
[----:B--2---:R-:W-:-:S13]  /*0330*/  FSETP.GT.AND P0, PT, R5, R6, PT ;  /* 0x000000060500720b */ /* 0x004fda0003f04000 */
[----:B------:R-:W0:Y:S01]  /*0340*/  @P0 LDC.64 R6, c[0x0][0x398] ;  /* 0x0000e600ff060b82 */ /* 0x000e220000000a00 */
[----:B------:R-:W-:Y:S01]  /*0350*/  @P0 STG.E desc[UR4][R8.64], R5 ;  /* 0x0000000508000986 */ /* 0x000fe2000c101904 */
[----:B0-----:R-:W-:-:S05]  /*0360*/  @P0 IMAD.WIDE R6, R11, 0x4, R6 ;  /* 0x000000040b060825 */ /* 0x001fca00078e0206 */
[----:B------:R-:W-:Y:S04]  /*0370*/  @P0 STG.E desc[UR4][R6.64], R0 ;  /* 0x0000000006000986 */ /* 0x000fe8000c101904 */
[----:B------:R-:W-:Y:S01]  /*0380*/  ATOMG.E.EXCH.STRONG.GPU PT, RZ, desc[UR4][R2.64], RZ ;  /* 0x800000ff02ff79a8 */ /* 0x000fe2000c1ef104 */
[----:B------:R-:W-:Y:S05]  /*0390*/  EXIT ;  /* 0x000000000000794d */ /* 0x000fea0003800000 */
.L_x_17:
        /* <DEDUP_REMOVED lines=14> */
.L_x_21:


//--------------------- .nv.shared.reserved.0     --------------------------
	.section	.nv.shared.reserved.0,"aw",@nobits
	.weak		__nv_reservedSMEM_offset_0_alias
	.size		__nv_reservedSMEM_offset_0_alias, 0, 64
	.other		__nv_reservedSMEM_offset_0_alias,@"STO_CUDA_RESERVED_SHARED STV_DEFAULT"
__nv_reservedSMEM_offset_0_alias:
	.zero		0
	.zero		64


//--------------------- .nv.constant0._Z20disallow_nearby_stdpPiPbS0_iiiiii --------------------------
	.section	.nv.constant0._Z20disallow_nearby_stdpPiPbS0_iiiiii,"a",@progbits
	.sectionflags	@""
	.align	4
.nv.constant0._Z20disallow_nearby_stdpPiPbS0_iiiiii:
	.zero		944


//--------------------- .nv.constant0._Z25get_intramap_stdp_winnersPiS_PfS_S0_PbS1_S_iiiii --------------------------
	.section	.nv.constant0._Z25get_intramap_stdp_winnersPiS_PfS_S0_PbS1_S_iiiii,"a",@progbits
	.sectionflags	@""
	.align	4
.nv.constant0._Z25get_intramap_stdp_winnersPiS_PfS_S0_PbS1_S_iiiii:
	.zero		980


//--------------------- .nv.constant0._Z12clean_spikesPiS_PfPbS_S1_S_S_S_i --------------------------
	.section	.nv.constant0._Z12clean_spikesPiS_PfPbS_S1_S_S_S_i,"a",@progbits
	.sectionflags	@""
	.align	4
.nv.constant0._Z12clean_spikesPiS_PfPbS_S1_S_S_S_i:
	.zero		972


//--------------------- .nv.constant0._Z27get_intermap_firing_winnersPiS_PfS_S0_S_i --------------------------
	.section	.nv.constant0._Z27get_intermap_firing_winnersPiS_PfS_S0_S_i,"a",@progbits
	.sectionflags	@""
	.align	4
.nv.constant0._Z27get_intermap_firing_winnersPiS_PfS_S0_S_i:
	.zero		948


//--------------------- SYMBOLS --------------------------

	.type		.nv.reservedSmem.offset0,@object
	.size		.nv.reservedSmem.offset0,0x4
